	.headerflags	@"EF_CUDA_TEXMODE_UNIFIED EF_CUDA_64BIT_ADDRESS EF_CUDA_ACCELERATORS EF_CUDA_SM90 EF_CUDA_VIRTUAL_SM(EF_CUDA_SM90)"
	.elftype	@"ET_EXEC"


//--------------------- .nv.info                  --------------------------
	.section	.nv.info,"",@"SHT_CUDA_INFO"
	.align	4


	//----- nvinfo : EIATTR_REGCOUNT
	.align		4
        /*0000*/ 	.byte	0x04, 0x2f
        /*0002*/ 	.short	(.L_2 - .L_1)
	.align		4
.L_1:
        /*0004*/ 	.word	index@(triton_red_fused_convolution_native_layer_norm_12)
        /*0008*/ 	.word	0x0000004a


	//----- nvinfo : EIATTR_MIN_STACK_SIZE
	.align		4
.L_2:
        /*000c*/ 	.byte	0x04, 0x12
        /*000e*/ 	.short	(.L_4 - .L_3)
	.align		4
.L_3:
        /*0010*/ 	.word	index@(triton_red_fused_convolution_native_layer_norm_12)
        /*0014*/ 	.word	0x00000000


	//----- nvinfo : EIATTR_FRAME_SIZE
	.align		4
.L_4:
        /*0018*/ 	.byte	0x04, 0x11
        /*001a*/ 	.short	(.L_6 - .L_5)
	.align		4
.L_5:
        /*001c*/ 	.word	index@(triton_red_fused_convolution_native_layer_norm_12)
        /*0020*/ 	.word	0x00000000


	//----- nvinfo : EIATTR_MIN_STACK_SIZE
	.align		4
.L_6:
        /*0024*/ 	.byte	0x04, 0x12
        /*0026*/ 	.short	(.L_8 - .L_7)
	.align		4
.L_7:
        /*0028*/ 	.word	index@(triton_red_fused_convolution_native_layer_norm_12)
        /*002c*/ 	.word	0x00000000
.L_8:


//--------------------- .nv.info.triton_red_fused_convolution_native_layer_norm_12 --------------------------
	.section	.nv.info.triton_red_fused_convolution_native_layer_norm_12,"",@"SHT_CUDA_INFO"
	.sectionflags	@""
	.align	4


	//----- nvinfo : EIATTR_CUDA_API_VERSION
	.align		4
        /*0000*/ 	.byte	0x04, 0x37
        /*0002*/ 	.short	(.L_10 - .L_9)
.L_9:
        /*0004*/ 	.word	0x0000007c


	//----- nvinfo : EIATTR_KPARAM_INFO
	.align		4
.L_10:
        /*0008*/ 	.byte	0x04, 0x17
        /*000a*/ 	.short	(.L_12 - .L_11)
.L_11:
        /*000c*/ 	.word	0x00000000
        /*0010*/ 	.short	0x0008
        /*0012*/ 	.short	0x003c
        /*0014*/ 	.byte	0x00, 0xf0, 0x11, 0x00


	//----- nvinfo : EIATTR_KPARAM_INFO
	.align		4
.L_12:
        /*0018*/ 	.byte	0x04, 0x17
        /*001a*/ 	.short	(.L_14 - .L_13)
.L_13:
        /*001c*/ 	.word	0x00000000
        /*0020*/ 	.short	0x0007
        /*0022*/ 	.short	0x0038
        /*0024*/ 	.byte	0x00, 0xf0, 0x11, 0x00


	//----- nvinfo : EIATTR_KPARAM_INFO
	.align		4
.L_14:
        /*0028*/ 	.byte	0x04, 0x17
        /*002a*/ 	.short	(.L_16 - .L_15)
.L_15:
        /*002c*/ 	.word	0x00000000
        /*0030*/ 	.short	0x0006
        /*0032*/ 	.short	0x0030
        /*0034*/ 	.byte	0x00, 0xf4, 0x21, 0x00


	//----- nvinfo : EIATTR_KPARAM_INFO
	.align		4
.L_16:
        /*0038*/ 	.byte	0x04, 0x17
        /*003a*/ 	.short	(.L_18 - .L_17)
.L_17:
        /*003c*/ 	.word	0x00000000
        /*0040*/ 	.short	0x0005
        /*0042*/ 	.short	0x0028
        /*0044*/ 	.byte	0x00, 0xf4, 0x21, 0x00


	//----- nvinfo : EIATTR_KPARAM_INFO
	.align		4
.L_18:
        /*0048*/ 	.byte	0x04, 0x17
        /*004a*/ 	.short	(.L_20 - .L_19)
.L_19:
        /*004c*/ 	.word	0x00000000
        /*0050*/ 	.short	0x0004
        /*0052*/ 	.short	0x0020
        /*0054*/ 	.byte	0x00, 0xf4, 0x21, 0x00


	//----- nvinfo : EIATTR_KPARAM_INFO
	.align		4
.L_20:
        /*0058*/ 	.byte	0x04, 0x17
        /*005a*/ 	.short	(.L_22 - .L_21)
.L_21:
        /*005c*/ 	.word	0x00000000
        /*0060*/ 	.short	0x0003
        /*0062*/ 	.short	0x0018
        /*0064*/ 	.byte	0x00, 0xf4, 0x21, 0x00


	//----- nvinfo : EIATTR_KPARAM_INFO
	.align		4
.L_22:
        /*0068*/ 	.byte	0x04, 0x17
        /*006a*/ 	.short	(.L_24 - .L_23)
.L_23:
        /*006c*/ 	.word	0x00000000
        /*0070*/ 	.short	0x0002
        /*0072*/ 	.short	0x0010
        /*0074*/ 	.byte	0x00, 0xf4, 0x21, 0x00


	//----- nvinfo : EIATTR_KPARAM_INFO
	.align		4
.L_24:
        /*0078*/ 	.byte	0x04, 0x17
        /*007a*/ 	.short	(.L_26 - .L_25)
.L_25:
        /*007c*/ 	.word	0x00000000
        /*0080*/ 	.short	0x0001
        /*0082*/ 	.short	0x0008
        /*0084*/ 	.byte	0x00, 0xf4, 0x21, 0x00


	//----- nvinfo : EIATTR_KPARAM_INFO
	.align		4
.L_26:
        /*0088*/ 	.byte	0x04, 0x17
        /*008a*/ 	.short	(.L_28 - .L_27)
.L_27:
        /*008c*/ 	.word	0x00000000
        /*0090*/ 	.short	0x0000
        /*0092*/ 	.short	0x0000
        /*0094*/ 	.byte	0x00, 0xf4, 0x21, 0x00


	//----- nvinfo : EIATTR_SPARSE_MMA_MASK
	.align		4
.L_28:
        /*0098*/ 	.byte	0x03, 0x50
        /*009a*/ 	.short	0x0000


	//----- nvinfo : EIATTR_MAXREG_COUNT
	.align		4
        /*009c*/ 	.byte	0x03, 0x1b
        /*009e*/ 	.short	0x0080


	//----- nvinfo : EIATTR_COOP_GROUP_MASK_REGIDS
	.align		4
        /*00a0*/ 	.byte	0x04, 0x29
        /*00a2*/ 	.short	(.L_30 - .L_29)


	//   ....[0]....
.L_29:
        /*00a4*/ 	.word	0xffffffff


	//   ....[1]....
        /*00a8*/ 	.word	0xffffffff


	//   ....[2]....
        /*00ac*/ 	.word	0xffffffff


	//   ....[3]....
        /*00b0*/ 	.word	0xffffffff


	//   ....[4]....
        /*00b4*/ 	.word	0xffffffff


	//   ....[5]....
        /*00b8*/ 	.word	0xffffffff


	//   ....[6]....
        /*00bc*/ 	.word	0xffffffff


	//   ....[7]....
        /*00c0*/ 	.word	0xffffffff


	//   ....[8]....
        /*00c4*/ 	.word	0xffffffff


	//   ....[9]....
        /*00c8*/ 	.word	0xffffffff


	//   ....[10]....
        /*00cc*/ 	.word	0xffffffff


	//   ....[11]....
        /*00d0*/ 	.word	0xffffffff


	//   ....[12]....
        /*00d4*/ 	.word	0xffffffff


	//   ....[13]....
        /*00d8*/ 	.word	0xffffffff


	//   ....[14]....
        /*00dc*/ 	.word	0xffffffff


	//   ....[15]....
        /*00e0*/ 	.word	0xffffffff


	//   ....[16]....
        /*00e4*/ 	.word	0xffffffff


	//   ....[17]....
        /*00e8*/ 	.word	0xffffffff


	//   ....[18]....
        /*00ec*/ 	.word	0xffffffff


	//   ....[19]....
        /*00f0*/ 	.word	0xffffffff


	//   ....[20]....
        /*00f4*/ 	.word	0xffffffff


	//   ....[21]....
        /*00f8*/ 	.word	0xffffffff


	//   ....[22]....
        /*00fc*/ 	.word	0xffffffff


	//   ....[23]....
        /*0100*/ 	.word	0xffffffff


	//----- nvinfo : EIATTR_COOP_GROUP_INSTR_OFFSETS
	.align		4
.L_30:
        /*0104*/ 	.byte	0x04, 0x28
        /*0106*/ 	.short	(.L_32 - .L_31)


	//   ....[0]....
.L_31:
        /*0108*/ 	.word	0x00001110


	//   ....[1]....
        /*010c*/ 	.word	0x00001260


	//   ....[2]....
        /*0110*/ 	.word	0x000015f0


	//   ....[3]....
        /*0114*/ 	.word	0x00001630


	//   ....[4]....
        /*0118*/ 	.word	0x000016c0


	//   ....[5]....
        /*011c*/ 	.word	0x00001720


	//   ....[6]....
        /*0120*/ 	.word	0x00001790


	//   ....[7]....
        /*0124*/ 	.word	0x00001900


	//   ....[8]....
        /*0128*/ 	.word	0x00001950


	//   ....[9]....
        /*012c*/ 	.word	0x00001990


	//   ....[10]....
        /*0130*/ 	.word	0x000019d0


	//   ....[11]....
        /*0134*/ 	.word	0x00001a10


	//   ....[12]....
        /*0138*/ 	.word	0x00001a50


	//   ....[13]....
        /*013c*/ 	.word	0x00001b70


	//   ....[14]....
        /*0140*/ 	.word	0x00001bb0


	//   ....[15]....
        /*0144*/ 	.word	0x00001bf0


	//   ....[16]....
        /*0148*/ 	.word	0x00001c30


	//   ....[17]....
        /*014c*/ 	.word	0x00001c70


	//   ....[18]....
        /*0150*/ 	.word	0x00001ce0


	//   ....[19]....
        /*0154*/ 	.word	0x00001e80


	//   ....[20]....
        /*0158*/ 	.word	0x00001f10


	//   ....[21]....
        /*015c*/ 	.word	0x00001f50


	//   ....[22]....
        /*0160*/ 	.word	0x00001f90


	//   ....[23]....
        /*0164*/ 	.word	0x000021a0


	//----- nvinfo : EIATTR_EXIT_INSTR_OFFSETS
	.align		4
.L_32:
        /*0168*/ 	.byte	0x04, 0x1c
        /*016a*/ 	.short	(.L_34 - .L_33)


	//   ....[0]....
.L_33:
        /*016c*/ 	.word	0x00002ca0


	//   ....[1]....
        /*0170*/ 	.word	0x00002cc0


	//----- nvinfo : EIATTR_REQNTID
	.align		4
.L_34:
        /*0174*/ 	.byte	0x04, 0x10
        /*0176*/ 	.short	(.L_36 - .L_35)
.L_35:
        /*0178*/ 	.word	0x00000200
        /*017c*/ 	.word	0x00000001
        /*0180*/ 	.word	0x00000001


	//----- nvinfo : EIATTR_CBANK_PARAM_SIZE
	.align		4
.L_36:
        /*0184*/ 	.byte	0x03, 0x19
        /*0186*/ 	.short	0x0040


	//----- nvinfo : EIATTR_PARAM_CBANK
	.align		4
        /*0188*/ 	.byte	0x04, 0x0a
        /*018a*/ 	.short	(.L_38 - .L_37)
	.align		4
.L_37:
        /*018c*/ 	.word	index@(.nv.constant0.triton_red_fused_convolution_native_layer_norm_12)
        /*0190*/ 	.short	0x0210
        /*0192*/ 	.short	0x0040


	//----- nvinfo : EIATTR_SW_WAR
	.align		4
.L_38:
        /*0194*/ 	.byte	0x04, 0x36
        /*0196*/ 	.short	(.L_40 - .L_39)
.L_39:
        /*0198*/ 	.word	0x00000008
.L_40:


//--------------------- .nv.callgraph             --------------------------
	.section	.nv.callgraph,"",@"SHT_CUDA_CALLGRAPH"
	.align	4
	.sectionentsize	8
	.align		4
        /*0000*/ 	.word	0x00000000
	.align		4
        /*0004*/ 	.word	0xffffffff
	.align		4
        /*0008*/ 	.word	0x00000000
	.align		4
        /*000c*/ 	.word	0xfffffffe
	.align		4
        /*0010*/ 	.word	0x00000000
	.align		4
        /*0014*/ 	.word	0xfffffffd
	.align		4
        /*0018*/ 	.word	0x00000000
	.align		4
        /*001c*/ 	.word	0xfffffffc


//--------------------- .nv.constant4             --------------------------
	.section	.nv.constant4,"a",@progbits
	.align	8
	.align		8
.nv.constant4:
        /*0000*/ 	.dword	_$_str


//--------------------- .text.triton_red_fused_convolution_native_layer_norm_12 --------------------------
	.section	.text.triton_red_fused_convolution_native_layer_norm_12,"ax",@progbits
	.sectionflags	@"SHF_BARRIERS=1"
	.align	128
        .global         triton_red_fused_convolution_native_layer_norm_12
        .type           triton_red_fused_convolution_native_layer_norm_12,@function
        .size           triton_red_fused_convolution_native_layer_norm_12,(.L_x_3 - triton_red_fused_convolution_native_layer_norm_12)
        .other          triton_red_fused_convolution_native_layer_norm_12,@"STO_CUDA_ENTRY STV_DEFAULT"
triton_red_fused_convolution_native_layer_norm_12:
.text.triton_red_fused_convolution_native_layer_norm_12:
[----:B------:R-:W0:Y:S02]  /*0000*/  LDC R1, c[0x0][0x28] ;  /* 0x00000a00ff017b82 */ /* 0x000e240000000800 */
[----:B------:R-:W1:Y:S01]  /*0010*/  S2R R7, SR_TID.X ;  /* 0x0000000000077919 */ /* 0x000e620000002100 */
[----:B------:R-:W2:Y:S01]  /*0020*/  LDC.64 R18, c[0x0][0x218] ;  /* 0x00008600ff127b82 */ /* 0x000ea20000000a00 */
[----:B------:R-:W-:Y:S01]  /*0030*/  HFMA2.MMA R63, -RZ, RZ, 0, 0 ;  /* 0x00000000ff3f7435 */ /* 0x000fe200000001ff */
[----:B------:R-:W-:Y:S01]  /*0040*/  CS2R R20, SRZ ;  /* 0x0000000000147805 */ /* 0x000fe2000001ff00 */
[----:B------:R-:W3:Y:S01]  /*0050*/  S2R R2, SR_CTAID.X ;  /* 0x0000000000027919 */ /* 0x000ee20000002500 */
[----:B------:R-:W-:Y:S02]  /*0060*/  CS2R R22, SRZ ;  /* 0x0000000000167805 */ /* 0x000fe4000001ff00 */
[----:B------:R-:W-:Y:S02]  /*0070*/  CS2R R24, SRZ ;  /* 0x0000000000187805 */ /* 0x000fe4000001ff00 */
[----:B------:R-:W-:Y:S02]  /*0080*/  CS2R R26, SRZ ;  /* 0x00000000001a7805 */ /* 0x000fe4000001ff00 */
[----:B------:R-:W-:-:S02]  /*0090*/  CS2R R28, SRZ ;  /* 0x00000000001c7805 */ /* 0x000fc4000001ff00 */
[----:B------:R-:W-:Y:S02]  /*00a0*/  CS2R R30, SRZ ;  /* 0x00000000001e7805 */ /* 0x000fe4000001ff00 */
[----:B------:R-:W-:Y:S02]  /*00b0*/  CS2R R32, SRZ ;  /* 0x0000000000207805 */ /* 0x000fe4000001ff00 */
[----:B------:R-:W-:Y:S02]  /*00c0*/  CS2R R34, SRZ ;  /* 0x0000000000227805 */ /* 0x000fe4000001ff00 */
[----:B------:R-:W-:Y:S02]  /*00d0*/  CS2R R36, SRZ ;  /* 0x0000000000247805 */ /* 0x000fe4000001ff00 */
[----:B------:R-:W-:Y:S02]  /*00e0*/  CS2R R38, SRZ ;  /* 0x0000000000267805 */ /* 0x000fe4000001ff00 */
[----:B------:R-:W-:-:S02]  /*00f0*/  CS2R R40, SRZ ;  /* 0x0000000000287805 */ /* 0x000fc4000001ff00 */
[----:B------:R-:W-:Y:S02]  /*0100*/  CS2R R42, SRZ ;  /* 0x00000000002a7805 */ /* 0x000fe4000001ff00 */
[----:B------:R-:W-:Y:S01]  /*0110*/  MOV R45, RZ ;  /* 0x000000ff002d7202 */ /* 0x000fe20000000f00 */
[----:B------:R-:W-:Y:S01]  /*0120*/  ULDC.64 UR6, c[0x0][0x208] ;  /* 0x0000820000067ab9 */ /* 0x000fe20000000a00 */
[----:B-1----:R-:W-:Y:S02]  /*0130*/  SHF.R.U32.HI R3, RZ, 0x4, R7 ;  /* 0x00000004ff037819 */ /* 0x002fe40000011607 */
[----:B------:R-:W-:Y:S02]  /*0140*/  SHF.L.U32 R0, R7, 0x2, RZ ;  /* 0x0000000207007819 */ /* 0x000fe400000006ff */
[----:B------:R-:W-:Y:S02]  /*0150*/  SGXT.U32 R3, R3, 0x5 ;  /* 0x000000050303781a */ /* 0x000fe40000000000 */
[----:B---3--:R-:W-:-:S02]  /*0160*/  SHF.L.U32 R16, R2, 0x6, RZ ;  /* 0x0000000602107819 */ /* 0x008fc400000006ff */
[-C--:B------:R-:W-:Y:S02]  /*0170*/  LEA R9, R2, R3.reuse, 0x6 ;  /* 0x0000000302097211 */ /* 0x080fe400078e30ff */
[----:B------:R-:W-:Y:S02]  /*0180*/  LOP3.LUT R2, R16, R3, RZ, 0xfc, !PT ;  /* 0x0000000310027212 */ /* 0x000fe400078efcff */
[----:B------:R-:W-:Y:S02]  /*0190*/  LOP3.LUT R3, R16, 0x20, R3, 0xfe, !PT ;  /* 0x0000002010037812 */ /* 0x000fe400078efe03 */
[----:B------:R-:W-:Y:S02]  /*01a0*/  LOP3.LUT R16, R16, 0x3f, R7, 0xf8, !PT ;  /* 0x0000003f10107812 */ /* 0x000fe400078ef807 */
[----:B------:R-:W-:Y:S02]  /*01b0*/  ISETP.GE.AND P2, PT, R3, 0x100, PT ;  /* 0x000001000300780c */ /* 0x000fe40003f46270 */
[----:B------:R-:W-:-:S02]  /*01c0*/  SHF.R.S32.HI R3, RZ, 0x1f, R16 ;  /* 0x0000001fff037819 */ /* 0x000fc40000011410 */
[----:B------:R-:W-:Y:S02]  /*01d0*/  LOP3.LUT R5, R7, 0xf, RZ, 0xc0, !PT ;  /* 0x0000000f07057812 */ /* 0x000fe400078ec0ff */
[----:B------:R-:W-:Y:S02]  /*01e0*/  LOP3.LUT R0, R0, 0x3c, RZ, 0xc0, !PT ;  /* 0x0000003c00007812 */ /* 0x000fe400078ec0ff */
[----:B------:R-:W-:Y:S01]  /*01f0*/  LEA.HI R3, R3, R16, RZ, 0x3 ;  /* 0x0000001003037211 */ /* 0x000fe200078f18ff */
[----:B--2---:R-:W-:Y:S01]  /*0200*/  IMAD.WIDE.U32 R18, R5, 0x10, R18 ;  /* 0x0000001005127825 */ /* 0x004fe200078e0012 */
[----:B------:R-:W-:Y:S02]  /*0210*/  ISETP.GE.AND P1, PT, R2, 0x100, PT ;  /* 0x000001000200780c */ /* 0x000fe40003f26270 */
[----:B------:R-:W-:Y:S01]  /*0220*/  SHF.R.S32.HI R17, RZ, 0x3, R3 ;  /* 0x00000003ff117819 */ /* 0x000fe20000011403 */
[----:B------:R-:W-:-:S10]  /*0230*/  IMAD R0, R9, 0xc0, R0 ;  /* 0x000000c009007824 */ /* 0x000fd400078e0200 */
.L_x_1:
[----:B------:R-:W1:Y:S01]  /*0240*/  LDC.64 R2, c[0x0][0x210] ;  /* 0x00008400ff027b82 */ /* 0x000e620000000a00 */
[----:B------:R-:W-:Y:S02]  /*0250*/  IADD3 R47, R0, R21, RZ ;  /* 0x00000015002f7210 */ /* 0x000fe40007ffe0ff */
[----:B------:R-:W-:Y:S02]  /*0260*/  CS2R R8, SRZ ;  /* 0x0000000000087805 */ /* 0x000fe4000001ff00 */
[----:B------:R-:W-:Y:S02]  /*0270*/  CS2R R10, SRZ ;  /* 0x00000000000a7805 */ /* 0x000fe4000001ff00 */
[----:B------:R-:W-:Y:S02]  /*0280*/  CS2R R12, SRZ ;  /* 0x00000000000c7805 */ /* 0x000fe4000001ff00 */
[----:B------:R-:W-:Y:S02]  /*0290*/  IADD3 R49, R47, 0x1800, RZ ;  /* 0x000018002f317810 */ /* 0x000fe40007ffe0ff */
[----:B------:R-:W-:Y:S01]  /*02a0*/  CS2R R14, SRZ ;  /* 0x00000000000e7805 */ /* 0x000fe2000001ff00 */
[----:B------:R-:W2:Y:S01]  /*02b0*/  LDG.E.EL.128 R4, desc[UR6][R18.64] ;  /* 0x0000000612047981 */ /* 0x000ea2000c2e1d00 */
[----:B-1----:R-:W-:-:S04]  /*02c0*/  IMAD.WIDE R46, R47, 0x4, R2 ;  /* 0x000000042f2e7825 */ /* 0x002fc800078e0202 */
[----:B------:R-:W-:Y:S01]  /*02d0*/  IMAD.WIDE R48, R49, 0x4, R2 ;  /* 0x0000000431307825 */ /* 0x000fe200078e0202 */
[----:B------:R-:W3:Y:S04]  /*02e0*/  @!P1 LDG.E.EF.128 R8, desc[UR6][R46.64] ;  /* 0x000000062e089981 */ /* 0x000ee8000c0e1d00 */
[----:B------:R-:W4:Y:S01]  /*02f0*/  @!P2 LDG.E.EF.128 R12, desc[UR6][R48.64] ;  /* 0x00000006300ca981 */ /* 0x000f22000c0e1d00 */
[----:B------:R-:W-:-:S04]  /*0300*/  ISETP.NE.U32.AND P0, PT, R21, RZ, PT ;  /* 0x000000ff1500720c */ /* 0x000fc80003f05070 */
[----:B------:R-:W-:Y:S02]  /*0310*/  ISETP.NE.AND.EX P0, PT, R63, RZ, PT, P0 ;  /* 0x000000ff3f00720c */ /* 0x000fe40003f05300 */
[----:B------:R-:W-:Y:S02]  /*0320*/  CS2R R58, SRZ ;  /* 0x00000000003a7805 */ /* 0x000fe4000001ff00 */
[----:B------:R-:W-:Y:S02]  /*0330*/  MOV R57, RZ ;  /* 0x000000ff00397202 */ /* 0x000fe40000000f00 */
[----:B------:R-:W-:Y:S02]  /*0340*/  CS2R R60, SRZ ;  /* 0x00000000003c7805 */ /* 0x000fe4000001ff00 */
[----:B------:R-:W-:Y:S02]  /*0350*/  MOV R62, RZ ;  /* 0x000000ff003e7202 */ /* 0x000fe40000000f00 */
[----:B------:R-:W-:-:S02]  /*0360*/  MOV R64, RZ ;  /* 0x000000ff00407202 */ /* 0x000fc40000000f00 */
[----:B------:R-:W-:Y:S02]  /*0370*/  MOV R66, RZ ;  /* 0x000000ff00427202 */ /* 0x000fe40000000f00 */
[----:B---3--:R-:W-:Y:S02]  /*0380*/  SEL R44, R9, RZ, !P1 ;  /* 0x000000ff092c7207 */ /* 0x008fe40004800000 */
[----:B------:R-:W-:Y:S02]  /*0390*/  SEL R51, R8, RZ, !P1 ;  /* 0x000000ff08337207 */ /* 0x000fe40004800000 */
[----:B----4-:R-:W-:Y:S02]  /*03a0*/  SEL R9, R12, RZ, !P2 ;  /* 0x000000ff0c097207 */ /* 0x010fe40005000000 */
[----:B------:R-:W-:Y:S02]  /*03b0*/  SEL R12, R13, RZ, !P2 ;  /* 0x000000ff0d0c7207 */ /* 0x000fe40005000000 */
[----:B------:R-:W-:-:S02]  /*03c0*/  SEL R53, R10, RZ, !P1 ;  /* 0x000000ff0a357207 */ /* 0x000fc40004800000 */
[----:B------:R-:W-:Y:S02]  /*03d0*/  SEL R50, R11, RZ, !P1 ;  /* 0x000000ff0b327207 */ /* 0x000fe40004800000 */
[----:B------:R-:W-:Y:S02]  /*03e0*/  SEL R13, R14, RZ, !P2 ;  /* 0x000000ff0e0d7207 */ /* 0x000fe40005000000 */
[----:B------:R-:W-:Y:S01]  /*03f0*/  SEL R14, R15, RZ, !P2 ;  /* 0x000000ff0f0e7207 */ /* 0x000fe20005000000 */
[--C-:B--2---:R-:W-:Y:S01]  /*0400*/  FADD R8, R51, R4.reuse ;  /* 0x0000000433087221 */ /* 0x104fe20000000000 */
[----:B------:R-:W-:Y:S01]  /*0410*/  FADD R4, R9, R4 ;  /* 0x0000000409047221 */ /* 0x000fe20000000000 */
[----:B------:R-:W-:Y:S01]  /*0420*/  FADD R9, R44, R5 ;  /* 0x000000052c097221 */ /* 0x000fe20000000000 */
[--C-:B------:R-:W-:Y:S01]  /*0430*/  FADD R10, R53, R6.reuse ;  /* 0x00000006350a7221 */ /* 0x100fe20000000000 */
[----:B------:R-:W-:Y:S01]  /*0440*/  FADD R11, R50, R7 ;  /* 0x00000007320b7221 */ /* 0x000fe20000000000 */
[----:B------:R-:W-:Y:S01]  /*0450*/  FADD R5, R12, R5 ;  /* 0x000000050c057221 */ /* 0x000fe20000000000 */
[----:B------:R-:W-:Y:S01]  /*0460*/  FADD R6, R13, R6 ;  /* 0x000000060d067221 */ /* 0x000fe20000000000 */
[----:B------:R-:W-:-:S02]  /*0470*/  FADD R7, R14, R7 ;  /* 0x000000070e077221 */ /* 0x000fc40000000000 */
[----:B------:R1:W-:Y:S01]  /*0480*/  @!P1 STG.E.128 desc[UR6][R46.64], R8 ;  /* 0x000000082e009986 */ /* 0x0003e2000c101d06 */
[----:B------:R-:W-:Y:S02]  /*0490*/  MOV R13, 0x3f800000 ;  /* 0x3f800000000d7802 */ /* 0x000fe40000000f00 */
[----:B------:R-:W-:Y:S01]  /*04a0*/  MOV R15, 0x3f800000 ;  /* 0x3f800000000f7802 */ /* 0x000fe20000000f00 */
[----:B------:R2:W-:Y:S01]  /*04b0*/  @!P2 STG.E.128 desc[UR6][R48.64], R4 ;  /* 0x000000043000a986 */ /* 0x0005e2000c101d06 */
[----:B------:R-:W-:Y:S02]  /*04c0*/  MOV R12, 0x3f800000 ;  /* 0x3f800000000c7802 */ /* 0x000fe40000000f00 */
[----:B------:R-:W-:Y:S02]  /*04d0*/  MOV R14, 0x3f800000 ;  /* 0x3f800000000e7802 */ /* 0x000fe40000000f00 */
[----:B------:R-:W-:Y:S02]  /*04e0*/  MOV R44, 0x3f800000 ;  /* 0x3f800000002c7802 */ /* 0x000fe40000000f00 */
[----:B------:R-:W-:-:S02]  /*04f0*/  MOV R51, 0x3f800000 ;  /* 0x3f80000000337802 */ /* 0x000fc40000000f00 */
[----:B------:R-:W-:Y:S02]  /*0500*/  MOV R50, R10 ;  /* 0x0000000a00327202 */ /* 0x000fe40000000f00 */
[----:B------:R-:W-:Y:S02]  /*0510*/  MOV R52, R11 ;  /* 0x0000000b00347202 */ /* 0x000fe40000000f00 */
[----:B------:R-:W-:Y:S02]  /*0520*/  MOV R53, R4 ;  /* 0x0000000400357202 */ /* 0x000fe40000000f00 */
[----:B-1----:R-:W-:Y:S02]  /*0530*/  MOV R47, 0x3f800000 ;  /* 0x3f800000002f7802 */ /* 0x002fe40000000f00 */
[----:B------:R-:W-:Y:S02]  /*0540*/  MOV R46, R8 ;  /* 0x00000008002e7202 */ /* 0x000fe40000000f00 */
[----:B--2---:R-:W-:-:S02]  /*0550*/  MOV R49, 0x3f800000 ;  /* 0x3f80000000317802 */ /* 0x004fc40000000f00 */
[----:B------:R-:W-:Y:S02]  /*0560*/  MOV R48, R9 ;  /* 0x0000000900307202 */ /* 0x000fe40000000f00 */
[----:B------:R-:W-:Y:S02]  /*0570*/  MOV R54, R5 ;  /* 0x0000000500367202 */ /* 0x000fe40000000f00 */
[----:B------:R-:W-:Y:S02]  /*0580*/  MOV R55, R6 ;  /* 0x0000000600377202 */ /* 0x000fe40000000f00 */
[----:B------:R-:W-:Y:S01]  /*0590*/  MOV R56, R7 ;  /* 0x0000000700387202 */ /* 0x000fe20000000f00 */
[----:B------:R-:W-:Y:S06]  /*05a0*/  @!P0 BRA `(.L_x_0) ;  /* 0x0000000400c08947 */ /* 0x000fec0003800000 */
[----:B------:R-:W-:Y:S01]  /*05b0*/  FADD R13, R20, 1 ;  /* 0x3f800000140d7421 */ /* 0x000fe20000000000 */
[----:B------:R-:W-:Y:S01]  /*05c0*/  FADD R58, R8, -R39 ;  /* 0x80000027083a7221 */ /* 0x000fe20000000000 */
[----:B------:R-:W-:Y:S01]  /*05d0*/  FADD R15, R22, 1 ;  /* 0x3f800000160f7421 */ /* 0x000fe20000000000 */
[----:B------:R-:W-:Y:S01]  /*05e0*/  FADD R12, R23, 1 ;  /* 0x3f800000170c7421 */ /* 0x000fe20000000000 */
[C---:B------:R-:W-:Y:S01]  /*05f0*/  FMUL R46, R13.reuse, 0.25 ;  /* 0x3e8000000d2e7820 */ /* 0x040fe20000400000 */
[----:B------:R-:W-:Y:S01]  /*0600*/  FMUL R53, R58, 0.25 ;  /* 0x3e8000003a357820 */ /* 0x000fe20000400000 */
[----:B------:R-:W-:Y:S01]  /*0610*/  FSETP.GT.AND P6, PT, |R13|, 8.50705917302346158658e+37, PT ;  /* 0x7e8000000d00780b */ /* 0x000fe20003fc4200 */
[----:B------:R-:W-:Y:S01]  /*0620*/  FADD R57, R9, -R34 ;  /* 0x8000002209397221 */ /* 0x000fe20000000000 */
[----:B------:R-:W-:Y:S01]  /*0630*/  FSETP.GEU.AND P0, PT, |R15|, 1.175494350822287508e-38, PT ;  /* 0x008000000f00780b */ /* 0x000fe20003f0e200 */
[----:B------:R-:W-:Y:S01]  /*0640*/  FADD R60, R10, -R41 ;  /* 0x800000290a3c7221 */ /* 0x000fe20000000000 */
[----:B------:R-:W-:Y:S01]  /*0650*/  FSETP.GEU.AND P5, PT, |R13|, 1.175494350822287508e-38, PT ;  /* 0x008000000d00780b */ /* 0x000fe20003fae200 */
[C---:B------:R-:W-:Y:S01]  /*0660*/  FMUL R48, R15.reuse, 0.25 ;  /* 0x3e8000000f307820 */ /* 0x040fe20000400000 */
[----:B------:R-:W-:Y:S01]  /*0670*/  FSETP.GT.AND P3, PT, |R15|, 8.50705917302346158658e+37, PT ;  /* 0x7e8000000f00780b */ /* 0x000fe20003f64200 */
[----:B------:R-:W-:Y:S01]  /*0680*/  FMUL R50, R57, 0.25 ;  /* 0x3e80000039327820 */ /* 0x000fe20000400000 */
[----:B------:R-:W-:Y:S01]  /*0690*/  FSEL R46, R46, R13, P6 ;  /* 0x0000000d2e2e7208 */ /* 0x000fe20003000000 */
[----:B------:R-:W-:Y:S01]  /*06a0*/  FADD R47, R24, 1 ;  /* 0x3f800000182f7421 */ /* 0x000fe20000000000 */
[----:B------:R-:W-:Y:S01]  /*06b0*/  FSEL R53, R53, R58, P6 ;  /* 0x0000003a35357208 */ /* 0x000fe20003000000 */
[C---:B------:R-:W-:Y:S01]  /*06c0*/  FMUL R55, R12.reuse, 0.25 ;  /* 0x3e8000000c377820 */ /* 0x040fe20000400000 */
[----:B------:R-:W-:Y:S01]  /*06d0*/  FSETP.GEU.AND P6, PT, |R12|, 1.175494350822287508e-38, PT ;  /* 0x008000000c00780b */ /* 0x000fe20003fce200 */
[----:B------:R-:W-:Y:S01]  /*06e0*/  FMUL R61, R60, 0.25 ;  /* 0x3e8000003c3d7820 */ /* 0x000fe20000400000 */
[----:B------:R-:W-:Y:S01]  /*06f0*/  FADD R14, R25, 1 ;  /* 0x3f800000190e7421 */ /* 0x000fe20000000000 */
[----:B------:R-:W-:Y:S01]  /*0700*/  FSETP.GT.AND P4, PT, |R12|, 8.50705917302346158658e+37, PT ;  /* 0x7e8000000c00780b */ /* 0x000fe20003f84200 */
[----:B------:R-:W-:Y:S01]  /*0710*/  FADD R62, R11, -R38 ;  /* 0x800000260b3e7221 */ /* 0x000fe20000000000 */
[----:B------:R-:W-:Y:S01]  /*0720*/  FSEL R48, R48, R15, P3 ;  /* 0x0000000f30307208 */ /* 0x000fe20001800000 */
[----:B------:R-:W-:Y:S01]  /*0730*/  FADD R64, R4, -R43 ;  /* 0x8000002b04407221 */ /* 0x000fe20000000000 */
[----:B------:R-:W-:Y:S01]  /*0740*/  FSEL R50, R50, R57, P3 ;  /* 0x0000003932327208 */ /* 0x000fe20001800000 */
[----:B------:R-:W-:Y:S01]  /*0750*/  FADD R49, R26, 1 ;  /* 0x3f8000001a317421 */ /* 0x000fe20000000000 */
[----:B------:R-:W-:Y:S01]  /*0760*/  FSETP.GEU.AND P3, PT, |R47|, 1.175494350822287508e-38, PT ;  /* 0x008000002f00780b */ /* 0x000fe20003f6e200 */
[----:B------:R-:W-:Y:S01]  /*0770*/  @!P0 FMUL R48, R48, 16777216 ;  /* 0x4b80000030308820 */ /* 0x000fe20000400000 */
[----:B------:R-:W-:Y:S01]  /*0780*/  FSEL R52, R55, R12, P4 ;  /* 0x0000000c37347208 */ /* 0x000fe20002000000 */
[----:B------:R-:W-:Y:S01]  /*0790*/  @!P5 FMUL R46, R46, 16777216 ;  /* 0x4b8000002e2ed820 */ /* 0x000fe20000400000 */
[----:B------:R-:W-:Y:S01]  /*07a0*/  FSEL R61, R61, R60, P4 ;  /* 0x0000003c3d3d7208 */ /* 0x000fe20002000000 */
[----:B------:R-:W-:Y:S01]  /*07b0*/  @!P5 FMUL R53, R53, 16777216 ;  /* 0x4b8000003535d820 */ /* 0x000fe20000400000 */
[----:B------:R-:W-:Y:S01]  /*07c0*/  FSETP.GEU.AND P4, PT, |R14|, 1.175494350822287508e-38, PT ;  /* 0x008000000e00780b */ /* 0x000fe20003f8e200 */
[C---:B------:R-:W-:Y:S01]  /*07d0*/  FMUL R54, R47.reuse, 0.25 ;  /* 0x3e8000002f367820 */ /* 0x040fe20000400000 */
[----:B------:R-:W-:Y:S01]  /*07e0*/  FSETP.GT.AND P5, PT, |R47|, 8.50705917302346158658e+37, PT ;  /* 0x7e8000002f00780b */ /* 0x000fe20003fa4200 */
[----:B------:R-:W-:Y:S01]  /*07f0*/  @!P0 FMUL R50, R50, 16777216 ;  /* 0x4b80000032328820 */ /* 0x000fe20000400000 */
[----:B------:R-:W-:Y:S01]  /*0800*/  FMUL R65, R62, 0.25 ;  /* 0x3e8000003e417820 */ /* 0x000fe20000400000 */
[----:B------:R-:W-:Y:S01]  /*0810*/  FMUL R67, R14, 0.25 ;  /* 0x3e8000000e437820 */ /* 0x000fe20000400000 */
[----:B------:R-:W-:Y:S01]  /*0820*/  FMUL R69, R64, 0.25 ;  /* 0x3e80000040457820 */ /* 0x000fe20000400000 */
[----:B------:R1:W-:Y:S01]  /*0830*/  MUFU.RCP R55, R48 ;  /* 0x0000003000377308 */ /* 0x0003e20000001000 */
[----:B------:R-:W-:Y:S01]  /*0840*/  FSETP.GT.AND P0, PT, |R14|, 8.50705917302346158658e+37, PT ;  /* 0x7e8000000e00780b */ /* 0x000fe20003f04200 */
[----:B------:R-:W-:Y:S01]  /*0850*/  @!P6 FMUL R52, R52, 16777216 ;  /* 0x4b8000003434e820 */ /* 0x000fe20000400000 */
[----:B------:R-:W-:Y:S01]  /*0860*/  @!P6 FMUL R61, R61, 16777216 ;  /* 0x4b8000003d3de820 */ /* 0x000fe20000400000 */
[----:B------:R-:W-:Y:S01]  /*0870*/  FSEL R54, R54, R47, P5 ;  /* 0x0000002f36367208 */ /* 0x000fe20002800000 */
[----:B------:R-:W-:Y:S01]  /*0880*/  FADD R59, R5, -R40 ;  /* 0x80000028053b7221 */ /* 0x000fe20000000000 */
[----:B------:R-:W-:Y:S01]  /*0890*/  FSETP.GT.AND P6, PT, |R49|, 8.50705917302346158658e+37, PT ;  /* 0x7e8000003100780b */ /* 0x000fe20003fc4200 */
[----:B------:R-:W-:Y:S01]  /*08a0*/  FADD R44, R27, 1 ;  /* 0x3f8000001b2c7421 */ /* 0x000fe20000000000 */
[----:B------:R-:W-:Y:S01]  /*08b0*/  FSEL R56, R65, R62, P5 ;  /* 0x0000003e41387208 */ /* 0x000fe20002800000 */
[----:B-1----:R-:W-:Y:S01]  /*08c0*/  FMUL R48, R49, 0.25 ;  /* 0x3e80000031307820 */ /* 0x002fe20000400000 */
[----:B------:R-:W-:Y:S01]  /*08d0*/  FSEL R67, R67, R14, P0 ;  /* 0x0000000e43437208 */ /* 0x000fe20000000000 */
[----:B------:R-:W-:Y:S01]  /*08e0*/  FADD R51, R28, 1 ;  /* 0x3f8000001c337421 */ /* 0x000fe20000000000 */
[----:B------:R-:W-:Y:S01]  /*08f0*/  FSEL R69, R69, R64, P0 ;  /* 0x0000004045457208 */ /* 0x000fe20000000000 */
[----:B------:R-:W-:Y:S01]  /*0900*/  @!P3 FMUL R54, R54, 16777216 ;  /* 0x4b8000003636b820 */ /* 0x000fe20000400000 */
[----:B------:R-:W-:Y:S01]  /*0910*/  FSEL R66, R48, R49, P6 ;  /* 0x0000003130427208 */ /* 0x000fe20003000000 */
[----:B------:R-:W-:Y:S01]  /*0920*/  FMUL R48, R59, 0.25 ;  /* 0x3e8000003b307820 */ /* 0x000fe20000400000 */
[----:B------:R-:W-:Y:S01]  /*0930*/  FSETP.GEU.AND P5, PT, |R49|, 1.175494350822287508e-38, PT ;  /* 0x008000003100780b */ /* 0x000fe20003fae200 */
[----:B------:R-:W-:Y:S01]  /*0940*/  MUFU.RCP R52, R52 ;  /* 0x0000003400347308 */ /* 0x000fe20000001000 */
[----:B------:R-:W-:Y:S01]  /*0950*/  @!P3 FMUL R56, R56, 16777216 ;  /* 0x4b8000003838b820 */ /* 0x000fe20000400000 */
[----:B------:R-:W-:Y:S01]  /*0960*/  @!P4 FMUL R67, R67, 16777216 ;  /* 0x4b8000004343c820 */ /* 0x000fe20000400000 */
[----:B------:R-:W-:Y:S01]  /*0970*/  @!P4 FMUL R69, R69, 16777216 ;  /* 0x4b8000004545c820 */ /* 0x000fe20000400000 */
[C---:B------:R-:W-:Y:S01]  /*0980*/  FSETP.GEU.AND P3, PT, |R44|.reuse, 1.175494350822287508e-38, PT ;  /* 0x008000002c00780b */ /* 0x040fe20003f6e200 */
[----:B------:R-:W-:Y:S01]  /*0990*/  FMUL R71, R44, 0.25 ;  /* 0x3e8000002c477820 */ /* 0x000fe20000400000 */
[----:B------:R-:W-:-:S02]  /*09a0*/  FSETP.GEU.AND P4, PT, |R51|, 1.175494350822287508e-38, PT ;  /* 0x008000003300780b */ /* 0x000fc40003f8e200 */
[----:B------:R1:W-:Y:S01]  /*09b0*/  MUFU.RCP R65, R54 ;  /* 0x0000003600417308 */ /* 0x0003e20000001000 */
[----:B------:R-:W-:-:S03]  /*09c0*/  FSETP.GT.AND P0, PT, |R44|, 8.50705917302346158658e+37, PT ;  /* 0x7e8000002c00780b */ /* 0x000fc60003f04200 */
[----:B------:R-:W-:Y:S01]  /*09d0*/  @!P5 FMUL R66, R66, 16777216 ;  /* 0x4b8000004242d820 */ /* 0x000fe20000400000 */
[----:B------:R-:W-:-:S03]  /*09e0*/  FSEL R70, R71, R44, P0 ;  /* 0x0000002c47467208 */ /* 0x000fc60000000000 */
[----:B------:R-:W2:Y:S01]  /*09f0*/  MUFU.RCP R46, R46 ;  /* 0x0000002e002e7308 */ /* 0x000ea20000001000 */
[----:B-1----:R-:W-:Y:S01]  /*0a00*/  FSEL R54, R48, R59, P6 ;  /* 0x0000003b30367208 */ /* 0x002fe20003000000 */
[C---:B------:R-:W-:Y:S01]  /*0a10*/  FMUL R48, R51.reuse, 0.25 ;  /* 0x3e80000033307820 */ /* 0x040fe20000400000 */
[----:B------:R-:W-:Y:S01]  /*0a20*/  FSETP.GT.AND P6, PT, |R51|, 8.50705917302346158658e+37, PT ;  /* 0x7e8000003300780b */ /* 0x000fe20003fc4200 */
[----:B------:R-:W-:Y:S02]  /*0a30*/  @!P3 FMUL R70, R70, 16777216 ;  /* 0x4b8000004646b820 */ /* 0x000fe40000400000 */
[----:B------:R-:W-:Y:S02]  /*0a40*/  @!P5 FMUL R54, R54, 16777216 ;  /* 0x4b8000003636d820 */ /* 0x000fe40000400000 */
[----:B------:R1:W-:Y:S01]  /*0a50*/  MUFU.RCP R68, R67 ;  /* 0x0000004300447308 */ /* 0x0003e20000001000 */
[----:B--2---:R-:W-:-:S07]  /*0a60*/  FFMA R46, R46, R53, R39 ;  /* 0x000000352e2e7223 */ /* 0x004fce0000000027 */
[----:B------:R2:W3:Y:S01]  /*0a70*/  MUFU.RCP R71, R66 ;  /* 0x0000004200477308 */ /* 0x0004e20000001000 */
[----:B-1----:R-:W-:Y:S01]  /*0a80*/  FSEL R67, R48, R51, P6 ;  /* 0x0000003330437208 */ /* 0x002fe20003000000 */
[----:B------:R-:W-:Y:S01]  /*0a90*/  FFMA R48, R55, R50, R34 ;  /* 0x0000003237307223 */ /* 0x000fe20000000022 */
[----:B------:R-:W-:Y:S01]  /*0aa0*/  FFMA R50, R52, R61, R41 ;  /* 0x0000003d34327223 */ /* 0x000fe20000000029 */
[----:B------:R-:W-:Y:S01]  /*0ab0*/  FADD R61, R6, -R45 ;  /* 0x8000002d063d7221 */ /* 0x000fe20000000000 */
[----:B------:R-:W-:Y:S01]  /*0ac0*/  FFMA R52, R65, R56, R38 ;  /* 0x0000003841347223 */ /* 0x000fe20000000026 */
[----:B------:R-:W-:Y:S01]  /*0ad0*/  @!P4 FMUL R67, R67, 16777216 ;  /* 0x4b8000004343c820 */ /* 0x000fe20000400000 */
[----:B------:R-:W-:Y:S01]  /*0ae0*/  FADD R8, R8, -R46 ;  /* 0x8000002e08087221 */ /* 0x000fe20000000000 */
[----:B------:R-:W1:Y:S01]  /*0af0*/  MUFU.RCP R70, R70 ;  /* 0x0000004600467308 */ /* 0x000e620000001000 */
[----:B--2---:R-:W-:Y:S01]  /*0b00*/  FADD R66, R7, -R42 ;  /* 0x8000002a07427221 */ /* 0x004fe20000000000 */
[----:B------:R-:W-:Y:S01]  /*0b10*/  FMUL R56, R61, 0.25 ;  /* 0x3e8000003d387820 */ /* 0x000fe20000400000 */
[----:B------:R-:W-:Y:S01]  /*0b20*/  FADD R9, R9, -R48 ;  /* 0x8000003009097221 */ /* 0x000fe20000000000 */
[----:B------:R-:W-:Y:S01]  /*0b30*/  FADD R10, R10, -R50 ;  /* 0x800000320a0a7221 */ /* 0x000fe20000000000 */
[----:B------:R-:W-:Y:S01]  /*0b40*/  FMUL R53, R66, 0.25 ;  /* 0x3e80000042357820 */ /* 0x000fe20000400000 */
[----:B------:R-:W-:Y:S01]  /*0b50*/  FADD R11, R11, -R52 ;  /* 0x800000340b0b7221 */ /* 0x000fe20000000000 */
[----:B------:R-:W-:Y:S01]  /*0b60*/  FSEL R55, R56, R61, P0 ;  /* 0x0000003d38377208 */ /* 0x000fe20000000000 */
[----:B------:R-:W2:Y:S01]  /*0b70*/  MUFU.RCP R67, R67 ;  /* 0x0000004300437308 */ /* 0x000ea20000001000 */
[----:B---3--:R-:W-:Y:S01]  /*0b80*/  FFMA R54, R71, R54, R40 ;  /* 0x0000003647367223 */ /* 0x008fe20000000028 */
[----:B------:R-:W-:Y:S01]  /*0b90*/  FSEL R56, R53, R66, P6 ;  /* 0x0000004235387208 */ /* 0x000fe20003000000 */
[----:B------:R-:W-:Y:S01]  /*0ba0*/  FFMA R53, R68, R69, R43 ;  /* 0x0000004544357223 */ /* 0x000fe2000000002b */
[----:B------:R-:W-:Y:S01]  /*0bb0*/  @!P3 FMUL R55, R55, 16777216 ;  /* 0x4b8000003737b820 */ /* 0x000fe20000400000 */
[----:B------:R-:W-:Y:S01]  /*0bc0*/  FADD R5, R5, -R54 ;  /* 0x8000003605057221 */ /* 0x000fe20000000000 */
[----:B------:R-:W-:Y:S01]  /*0bd0*/  FFMA R58, R58, R8, R29 ;  /* 0x000000083a3a7223 */ /* 0x000fe2000000001d */
[----:B------:R-:W-:Y:S01]  /*0be0*/  @!P4 FMUL R56, R56, 16777216 ;  /* 0x4b8000003838c820 */ /* 0x000fe20000400000 */
[----:B-1----:R-:W-:Y:S01]  /*0bf0*/  FFMA R55, R70, R55, R45 ;  /* 0x0000003746377223 */ /* 0x002fe2000000002d */
[----:B------:R-:W-:Y:S01]  /*0c00*/  FADD R4, R4, -R53 ;  /* 0x8000003504047221 */ /* 0x000fe20000000000 */
[----:B------:R-:W-:Y:S01]  /*0c10*/  FFMA R57, R57, R9, R30 ;  /* 0x0000000939397223 */ /* 0x000fe2000000001e */
[----:B------:R-:W-:Y:S01]  /*0c20*/  FFMA R60, R60, R10, R33 ;  /* 0x0000000a3c3c7223 */ /* 0x000fe20000000021 */
[----:B------:R-:W-:Y:S01]  /*0c30*/  FADD R6, R6, -R55 ;  /* 0x8000003706067221 */ /* 0x000fe20000000000 */
[----:B------:R-:W-:Y:S01]  /*0c40*/  FFMA R62, R62, R11, R35 ;  /* 0x0000000b3e3e7223 */ /* 0x000fe20000000023 */
[----:B------:R-:W-:Y:S01]  /*0c50*/  FFMA R64, R64, R4, R31 ;  /* 0x0000000440407223 */ /* 0x000fe2000000001f */
[----:B--2---:R-:W-:Y:S01]  /*0c60*/  FFMA R56, R67, R56, R42 ;  /* 0x0000003843387223 */ /* 0x004fe2000000002a */
[----:B------:R-:W-:Y:S01]  /*0c70*/  FFMA R59, R59, R5, R32 ;  /* 0x000000053b3b7223 */ /* 0x000fe20000000020 */
[----:B------:R-:W-:-:S02]  /*0c80*/  FFMA R61, R61, R6, R36 ;  /* 0x000000063d3d7223 */ /* 0x000fc40000000024 */
[----:B------:R-:W-:-:S04]  /*0c90*/  FADD R7, R7, -R56 ;  /* 0x8000003807077221 */ /* 0x000fc80000000000 */
[----:B------:R-:W-:-:S07]  /*0ca0*/  FFMA R66, R66, R7, R37 ;  /* 0x0000000742427223 */ /* 0x000fce0000000025 */
.L_x_0:
[----:B------:R-:W-:Y:S02]  /*0cb0*/  IADD3 R21, P0, R21, 0x40, RZ ;  /* 0x0000004015157810 */ /* 0x000fe40007f1e0ff */
[----:B------:R-:W-:Y:S02]  /*0cc0*/  FSEL R39, R46, R39, !P1 ;  /* 0x000000272e277208 */ /* 0x000fe40004800000 */
[----:B------:R-:W-:Y:S02]  /*0cd0*/  IADD3.X R63, RZ, R63, RZ, P0, !PT ;  /* 0x0000003fff3f7210 */ /* 0x000fe400007fe4ff */
[----:B------:R-:W-:Y:S02]  /*0ce0*/  ISETP.GE.U32.AND P0, PT, R21, 0xc0, PT ;  /* 0x000000c01500780c */ /* 0x000fe40003f06070 */
[----:B------:R-:W-:Y:S02]  /*0cf0*/  FSEL R9, R15, R22, !P1 ;  /* 0x000000160f097208 */ /* 0x000fe40004800000 */
[----:B------:R-:W-:-:S02]  /*0d00*/  ISETP.GE.U32.AND.EX P0, PT, R63, RZ, PT, P0 ;  /* 0x000000ff3f00720c */ /* 0x000fc40003f06100 */
[----:B------:R-:W-:Y:S02]  /*0d10*/  FSEL R47, R47, R24, !P1 ;  /* 0x000000182f2f7208 */ /* 0x000fe40004800000 */
[----:B------:R-:W-:Y:S02]  /*0d20*/  FSEL R46, R14, R25, !P2 ;  /* 0x000000190e2e7208 */ /* 0x000fe40005000000 */
[----:B------:R-:W-:Y:S02]  /*0d30*/  IADD3 R18, P3, R18, 0x100, RZ ;  /* 0x0000010012127810 */ /* 0x000fe40007f7e0ff */
[----:B------:R-:W-:Y:S02]  /*0d40*/  FSEL R44, R44, R27, !P2 ;  /* 0x0000001b2c2c7208 */ /* 0x000fe40005000000 */
[----:B------:R-:W-:Y:S02]  /*0d50*/  FSEL R51, R51, R28, !P2 ;  /* 0x0000001c33337208 */ /* 0x000fe40005000000 */
[----:B------:R-:W-:-:S02]  /*0d60*/  FSEL R34, R48, R34, !P1 ;  /* 0x0000002230227208 */ /* 0x000fc40004800000 */
[----:B------:R-:W-:Y:S02]  /*0d70*/  FSEL R41, R50, R41, !P1 ;  /* 0x0000002932297208 */ /* 0x000fe40004800000 */
[----:B------:R-:W-:Y:S02]  /*0d80*/  FSEL R38, R52, R38, !P1 ;  /* 0x0000002634267208 */ /* 0x000fe40004800000 */
[----:B------:R-:W-:Y:S02]  /*0d90*/  FSEL R43, R53, R43, !P2 ;  /* 0x0000002b352b7208 */ /* 0x000fe40005000000 */
        /* <DEDUP_REMOVED lines=14> */
[----:B------:R-:W-:-:S02]  /*0e80*/  IADD3.X R19, RZ, R19, RZ, P3, !PT ;  /* 0x00000013ff137210 */ /* 0x000fc40001ffe4ff */
[----:B------:R-:W-:Y:S02]  /*0e90*/  MOV R22, R9 ;  /* 0x0000000900167202 */ /* 0x000fe40000000f00 */
[----:B------:R-:W-:Y:S02]  /*0ea0*/  MOV R24, R47 ;  /* 0x0000002f00187202 */ /* 0x000fe40000000f00 */
[----:B------:R-:W-:Y:S02]  /*0eb0*/  MOV R25, R46 ;  /* 0x0000002e00197202 */ /* 0x000fe40000000f00 */
[----:B------:R-:W-:Y:S02]  /*0ec0*/  MOV R27, R44 ;  /* 0x0000002c001b7202 */ /* 0x000fe40000000f00 */
[----:B------:R-:W-:Y:S01]  /*0ed0*/  MOV R28, R51 ;  /* 0x00000033001c7202 */ /* 0x000fe20000000f00 */
[----:B------:R-:W-:Y:S06]  /*0ee0*/  @!P0 BRA `(.L_x_1) ;  /* 0xfffffff000d48947 */ /* 0x000fec000383ffff */
[----:B------:R-:W-:Y:S01]  /*0ef0*/  FADD R7, R20, R9 ;  /* 0x0000000914077221 */ /* 0x000fe20000000000 */
[----:B------:R-:W-:Y:S01]  /*0f00*/  FADD R19, R46, R26 ;  /* 0x0000001a2e137221 */ /* 0x000fe20000000000 */
[----:B------:R-:W-:Y:S01]  /*0f10*/  FMUL R5, R9, 0.25 ;  /* 0x3e80000009057820 */ /* 0x000fe20000400000 */
[----:B------:R-:W-:Y:S01]  /*0f20*/  FADD R8, -R39, R34 ;  /* 0x0000002227087221 */ /* 0x000fe20000000100 */
[C---:B------:R-:W-:Y:S01]  /*0f30*/  FMUL R4, R7.reuse, 0.25 ;  /* 0x3e80000007047820 */ /* 0x040fe20000400000 */
[----:B------:R-:W-:Y:S01]  /*0f40*/  FSETP.GEU.AND P6, PT, |R7|, 1.175494350822287508e-38, PT ;  /* 0x008000000700780b */ /* 0x000fe20003fce200 */
[C---:B------:R-:W-:Y:S01]  /*0f50*/  FMUL R6, R19.reuse, 0.25 ;  /* 0x3e80000013067820 */ /* 0x040fe20000400000 */
[----:B------:R-:W-:Y:S01]  /*0f60*/  FSETP.GEU.AND P0, PT, |R19|, 1.175494350822287508e-38, PT ;  /* 0x008000001300780b */ /* 0x000fe20003f0e200 */
[----:B------:R-:W-:Y:S01]  /*0f70*/  FADD R12, R23, R7 ;  /* 0x00000007170c7221 */ /* 0x000fe20000000000 */
[----:B------:R-:W-:Y:S01]  /*0f80*/  FSETP.GT.AND P3, PT, |R7|, 8.50705917302346158658e+37, PT ;  /* 0x7e8000000700780b */ /* 0x000fe20003f64200 */
[----:B------:R-:W-:Y:S01]  /*0f90*/  FMUL R14, R26, 0.25 ;  /* 0x3e8000001a0e7820 */ /* 0x000fe20000400000 */
[----:B------:R-:W-:Y:S01]  /*0fa0*/  FSETP.GT.AND P4, PT, |R19|, 8.50705917302346158658e+37, PT ;  /* 0x7e8000001300780b */ /* 0x000fe20003f84200 */
[----:B------:R-:W-:Y:S01]  /*0fb0*/  FADD R10, R29, R30 ;  /* 0x0000001e1d0a7221 */ /* 0x000fe20000000000 */
[----:B------:R-:W-:Y:S01]  /*0fc0*/  FSEL R4, R4, R7, P3 ;  /* 0x0000000704047208 */ /* 0x000fe20001800000 */
[----:B------:R-:W-:Y:S01]  /*0fd0*/  FADD R24, R44, R19 ;  /* 0x000000132c187221 */ /* 0x000fe20000000000 */
[----:B------:R-:W-:Y:S01]  /*0fe0*/  FSEL R13, R6, R19, P4 ;  /* 0x00000013060d7208 */ /* 0x000fe20002000000 */
[----:B------:R-:W-:Y:S01]  /*0ff0*/  FMUL R6, R23, 0.25 ;  /* 0x3e80000017067820 */ /* 0x000fe20000400000 */
[----:B------:R-:W-:Y:S01]  /*1000*/  FSEL R9, R5, R9, P3 ;  /* 0x0000000905097208 */ /* 0x000fe20001800000 */
[----:B------:R-:W-:Y:S01]  /*1010*/  @!P6 FMUL R4, R4, 16777216 ;  /* 0x4b8000000404e820 */ /* 0x000fe20000400000 */
[----:B------:R-:W-:Y:S01]  /*1020*/  FMUL R5, R8, R8 ;  /* 0x0000000808057220 */ /* 0x000fe20000400000 */
[----:B------:R-:W-:Y:S01]  /*1030*/  @!P0 FMUL R13, R13, 16777216 ;  /* 0x4b8000000d0d8820 */ /* 0x000fe20000400000 */
[----:B------:R-:W-:Y:S01]  /*1040*/  FSETP.GT.AND P5, PT, |R12|, 8.50705917302346158658e+37, PT ;  /* 0x7e8000000c00780b */ /* 0x000fe20003fa4200 */
[----:B------:R-:W-:Y:S01]  /*1050*/  @!P6 FMUL R9, R9, 16777216 ;  /* 0x4b8000000909e820 */ /* 0x000fe20000400000 */
[----:B------:R-:W-:Y:S01]  /*1060*/  FMUL R11, R20, R5 ;  /* 0x00000005140b7220 */ /* 0x000fe20000400000 */
[----:B------:R-:W1:Y:S01]  /*1070*/  MUFU.RCP R4, R4 ;  /* 0x0000000400047308 */ /* 0x000e620000001000 */
[----:B------:R-:W-:Y:S01]  /*1080*/  FADD R5, R47, R12 ;  /* 0x0000000c2f057221 */ /* 0x000fe20000000000 */
[----:B------:R-:W-:Y:S01]  /*1090*/  FSEL R20, R14, R26, P4 ;  /* 0x0000001a0e147208 */ /* 0x000fe20002000000 */
[----:B------:R-:W-:Y:S01]  /*10a0*/  FADD R22, R31, R32 ;  /* 0x000000201f167221 */ /* 0x000fe20000000000 */
[----:B------:R-:W-:Y:S01]  /*10b0*/  FSETP.GEU.AND P6, PT, |R12|, 1.175494350822287508e-38, PT ;  /* 0x008000000c00780b */ /* 0x000fe20003fce200 */
[----:B------:R-:W-:Y:S01]  /*10c0*/  FMUL R28, R51, 0.25 ;  /* 0x3e800000331c7820 */ /* 0x000fe20000400000 */
[----:B------:R-:W-:Y:S01]  /*10d0*/  FSEL R14, R6, R23, P5 ;  /* 0x00000017060e7208 */ /* 0x000fe20002800000 */
[----:B------:R-:W-:Y:S01]  /*10e0*/  FMUL R6, R47, 0.25 ;  /* 0x3e8000002f067820 */ /* 0x000fe20000400000 */
[----:B------:R2:W3:Y:S01]  /*10f0*/  MUFU.RCP R15, R13 ;  /* 0x0000000d000f7308 */ /* 0x0004e20000001000 */
[C---:B------:R-:W-:Y:S01]  /*1100*/  FSETP.GT.AND P4, PT, |R5|.reuse, 8.50705917302346158658e+37, PT ;  /* 0x7e8000000500780b */ /* 0x040fe20003f84200 */
[----:B------:R-:W4:Y:S01]  /*1110*/  SHFL.BFLY PT, R30, R5, 0x8, 0x1f ;  /* 0x0d001f00051e7f89 */ /* 0x000f2200000e0000 */
[----:B------:R-:W-:Y:S01]  /*1120*/  @!P0 FMUL R20, R20, 16777216 ;  /* 0x4b80000014148820 */ /* 0x000fe20000400000 */
[----:B------:R-:W-:Y:S01]  /*1130*/  FSETP.GEU.AND P0, PT, |R24|, 1.175494350822287508e-38, PT ;  /* 0x008000001800780b */ /* 0x000fe20003f0e200 */
[----:B------:R-:W-:Y:S01]  /*1140*/  FMUL R23, R44, 0.25 ;  /* 0x3e8000002c177820 */ /* 0x000fe20000400000 */
[----:B------:R-:W-:Y:S01]  /*1150*/  FSEL R18, R6, R47, P4 ;  /* 0x0000002f06127208 */ /* 0x000fe20002000000 */
[----:B------:R-:W-:Y:S01]  /*1160*/  FMUL R6, R5, 0.25 ;  /* 0x3e80000005067820 */ /* 0x000fe20000400000 */
[----:B-1----:R-:W-:Y:S01]  /*1170*/  FMUL R4, R4, R9 ;  /* 0x0000000904047220 */ /* 0x002fe20000400000 */
[----:B--2---:R-:W-:Y:S01]  /*1180*/  FMUL R13, R12, 0.25 ;  /* 0x3e8000000c0d7820 */ /* 0x004fe20000400000 */
[C---:B------:R-:W-:Y:S01]  /*1190*/  FMUL R9, R24.reuse, 0.25 ;  /* 0x3e80000018097820 */ /* 0x040fe20000400000 */
[----:B------:R-:W-:Y:S01]  /*11a0*/  FSETP.GT.AND P3, PT, |R24|, 8.50705917302346158658e+37, PT ;  /* 0x7e8000001800780b */ /* 0x000fe20003f64200 */
[----:B------:R-:W-:Y:S01]  /*11b0*/  @!P6 FMUL R14, R14, 16777216 ;  /* 0x4b8000000e0ee820 */ /* 0x000fe20000400000 */
[----:B------:R-:W1:Y:S01]  /*11c0*/  S2UR UR5, SR_CgaCtaId ;  /* 0x00000000000579c3 */ /* 0x000e620000008800 */
[----:B------:R-:W-:Y:S01]  /*11d0*/  FSEL R13, R13, R12, P5 ;  /* 0x0000000c0d0d7208 */ /* 0x000fe20002800000 */
[----:B---3--:R-:W-:Y:S01]  /*11e0*/  FMUL R21, R15, R20 ;  /* 0x000000140f157220 */ /* 0x008fe20000400000 */
[----:B------:R-:W-:Y:S01]  /*11f0*/  FSEL R15, R6, R5, P4 ;  /* 0x00000005060f7208 */ /* 0x000fe20002000000 */
[----:B------:R-:W-:Y:S01]  /*1200*/  FADD R6, R51, R24 ;  /* 0x0000001833067221 */ /* 0x000fe20000000000 */
[----:B------:R-:W-:Y:S01]  /*1210*/  FSETP.NEU.AND P5, PT, R7, RZ, PT ;  /* 0x000000ff0700720b */ /* 0x000fe20003fad000 */
[----:B------:R-:W-:Y:S01]  /*1220*/  @!P6 FMUL R13, R13, 16777216 ;  /* 0x4b8000000d0de820 */ /* 0x000fe20000400000 */
[----:B------:R-:W-:Y:S01]  /*1230*/  FSETP.GEU.AND P4, PT, |R5|, 1.175494350822287508e-38, PT ;  /* 0x008000000500780b */ /* 0x000fe20003f8e200 */
[----:B------:R-:W-:Y:S01]  /*1240*/  FMUL R27, R6, 0.25 ;  /* 0x3e800000061b7820 */ /* 0x000fe20000400000 */
[----:B------:R-:W-:Y:S01]  /*1250*/  FSEL R25, R9, R24, P3 ;  /* 0x0000001809197208 */ /* 0x000fe20001800000 */
[----:B------:R-:W2:Y:S01]  /*1260*/  SHFL.BFLY PT, R31, R6, 0x8, 0x1f ;  /* 0x0d001f00061f7f89 */ /* 0x000ea200000e0000 */
[----:B------:R-:W-:Y:S01]  /*1270*/  FSEL R9, R4, RZ, P5 ;  /* 0x000000ff04097208 */ /* 0x000fe20002800000 */
[----:B------:R-:W3:Y:S01]  /*1280*/  MUFU.RCP R13, R13 ;  /* 0x0000000d000d7308 */ /* 0x000ee20000001000 */
[----:B------:R-:W-:Y:S01]  /*1290*/  FSETP.NEU.AND P5, PT, R19, RZ, PT ;  /* 0x000000ff1300720b */ /* 0x000fe20003fad000 */
[----:B------:R-:W-:Y:S01]  /*12a0*/  @!P0 FMUL R25, R25, 16777216 ;  /* 0x4b80000019198820 */ /* 0x000fe20000400000 */
[C---:B------:R-:W-:Y:S01]  /*12b0*/  FSETP.GEU.AND P6, PT, |R6|.reuse, 1.175494350822287508e-38, PT ;  /* 0x008000000600780b */ /* 0x040fe20003fce200 */
[----:B----4-:R-:W-:Y:S01]  /*12c0*/  FADD R4, R5, R30 ;  /* 0x0000001e05047221 */ /* 0x010fe20000000000 */
[----:B------:R-:W-:Y:S01]  /*12d0*/  FSEL R21, R21, RZ, P5 ;  /* 0x000000ff15157208 */ /* 0x000fe20002800000 */
[----:B------:R-:W-:Y:S01]  /*12e0*/  FADD R20, -R43, R40 ;  /* 0x000000282b147221 */ /* 0x000fe20000000100 */
[----:B------:R-:W-:Y:S01]  /*12f0*/  FSETP.GT.AND P5, PT, |R6|, 8.50705917302346158658e+37, PT ;  /* 0x7e8000000600780b */ /* 0x000fe20003fa4200 */
[----:B------:R-:W-:Y:S01]  /*1300*/  @!P4 FMUL R15, R15, 16777216 ;  /* 0x4b8000000f0fc820 */ /* 0x000fe20000400000 */
[----:B------:R-:W-:Y:S01]  /*1310*/  FSEL R26, R23, R44, P3 ;  /* 0x0000002c171a7208 */ /* 0x000fe20001800000 */
[----:B------:R-:W4:Y:S01]  /*1320*/  MUFU.RCP R25, R25 ;  /* 0x0000001900197308 */ /* 0x000f220000001000 */
[----:B------:R-:W-:Y:S01]  /*1330*/  FSEL R27, R27, R6, P5 ;  /* 0x000000061b1b7208 */ /* 0x000fe20002800000 */
[----:B------:R-:W-:Y:S01]  /*1340*/  @!P4 FMUL R18, R18, 16777216 ;  /* 0x4b8000001212c820 */ /* 0x000fe20000400000 */
[----:B------:R-:W-:Y:S01]  /*1350*/  FSETP.NEU.AND P4, PT, R12, RZ, PT ;  /* 0x000000ff0c00720b */ /* 0x000fe20003f8d000 */
[----:B------:R-:W-:Y:S01]  /*1360*/  @!P0 FMUL R26, R26, 16777216 ;  /* 0x4b8000001a1a8820 */ /* 0x000fe20000400000 */
[----:B---3--:R-:W-:Y:S01]  /*1370*/  FMUL R13, R13, R14 ;  /* 0x0000000e0d0d7220 */ /* 0x008fe20000400000 */
[----:B------:R-:W-:Y:S01]  /*1380*/  @!P6 FMUL R27, R27, 16777216 ;  /* 0x4b8000001b1be820 */ /* 0x000fe20000400000 */
[----:B------:R-:W-:Y:S01]  /*1390*/  FSETP.GT.AND P0, PT, |R4|, 8.50705917302346158658e+37, PT ;  /* 0x7e8000000400780b */ /* 0x000fe20003f04200 */
[----:B------:R-:W3:Y:S01]  /*13a0*/  MUFU.RCP R15, R15 ;  /* 0x0000000f000f7308 */ /* 0x000ee20000001000 */
[----:B------:R-:W-:Y:S01]  /*13b0*/  FFMA R8, R8, R9, R39 ;  /* 0x0000000908087223 */ /* 0x000fe20000000027 */
[----:B------:R-:W-:Y:S01]  /*13c0*/  FMUL R23, R20, R20 ;  /* 0x0000001414177220 */ /* 0x000fe20000400000 */
[----:B------:R-:W-:Y:S01]  /*13d0*/  FSEL R13, R13, RZ, P4 ;  /* 0x000000ff0d0d7208 */ /* 0x000fe20002000000 */
[C---:B------:R-:W-:Y:S01]  /*13e0*/  FMUL R29, R4.reuse, 0.25 ;  /* 0x3e800000041d7820 */ /* 0x040fe20000400000 */
[----:B------:R-:W-:Y:S01]  /*13f0*/  FADD R41, R41, -R8 ;  /* 0x8000000829297221 */ /* 0x000fe20000000000 */
[----:B------:R-:W-:Y:S01]  /*1400*/  FSETP.GEU.AND P3, PT, |R4|, 1.175494350822287508e-38, PT ;  /* 0x008000000400780b */ /* 0x000fe20003f6e200 */
[----:B------:R-:W-:Y:S01]  /*1410*/  FMUL R23, R46, R23 ;  /* 0x000000172e177220 */ /* 0x000fe20000400000 */
[----:B------:R-:W5:Y:S01]  /*1420*/  MUFU.RCP R27, R27 ;  /* 0x0000001b001b7308 */ /* 0x000f620000001000 */
[----:B------:R-:W-:Y:S01]  /*1430*/  FFMA R10, R9, R11, R10 ;  /* 0x0000000b090a7223 */ /* 0x000fe2000000000a */
[C---:B------:R-:W-:Y:S01]  /*1440*/  FFMA R9, R41.reuse, R13, R8 ;  /* 0x0000000d29097223 */ /* 0x040fe20000000008 */
[----:B------:R-:W-:Y:S01]  /*1450*/  FSEL R28, R28, R51, P5 ;  /* 0x000000331c1c7208 */ /* 0x000fe20002800000 */
[----:B------:R-:W-:Y:S01]  /*1460*/  FMUL R8, R41, R41 ;  /* 0x0000002929087220 */ /* 0x000fe20000400000 */
[----:B----4-:R-:W-:Y:S01]  /*1470*/  FMUL R25, R25, R26 ;  /* 0x0000001a19197220 */ /* 0x010fe20000400000 */
[----:B------:R-:W-:Y:S01]  /*1480*/  FFMA R23, R21, R23, R22 ;  /* 0x0000001715177223 */ /* 0x000fe20000000016 */
[----:B------:R-:W-:Y:S01]  /*1490*/  FSETP.NEU.AND P5, PT, R24, RZ, PT ;  /* 0x000000ff1800720b */ /* 0x000fe20003fad000 */
[----:B------:R-:W-:Y:S01]  /*14a0*/  FFMA R20, R20, R21, R43 ;  /* 0x0000001514147223 */ /* 0x000fe2000000002b */
[----:B------:R-:W-:Y:S01]  /*14b0*/  FSEL R29, R29, R4, P0 ;  /* 0x000000041d1d7208 */ /* 0x000fe20000000000 */
[----:B---3--:R-:W-:Y:S01]  /*14c0*/  FMUL R15, R15, R18 ;  /* 0x000000120f0f7220 */ /* 0x008fe20000400000 */
[----:B------:R-:W-:Y:S01]  /*14d0*/  @P0 FMUL R30, R30, 0.25 ;  /* 0x3e8000001e1e0820 */ /* 0x000fe20000400000 */
[----:B------:R-:W-:Y:S01]  /*14e0*/  FADD R10, R33, R10 ;  /* 0x0000000a210a7221 */ /* 0x000fe20000000000 */
[----:B------:R-:W-:Y:S01]  /*14f0*/  FMUL R8, R7, R8 ;  /* 0x0000000807087220 */ /* 0x000fe20000400000 */
[----:B------:R-:W-:Y:S01]  /*1500*/  FSETP.NEU.AND P0, PT, R5, RZ, PT ;  /* 0x000000ff0500720b */ /* 0x000fe20003f0d000 */
[----:B------:R-:W-:Y:S01]  /*1510*/  @!P6 FMUL R28, R28, 16777216 ;  /* 0x4b8000001c1ce820 */ /* 0x000fe20000400000 */
[----:B------:R-:W-:Y:S01]  /*1520*/  FADD R36, R36, R23 ;  /* 0x0000001724247221 */ /* 0x000fe20000000000 */
[----:B------:R-:W-:Y:S01]  /*1530*/  FADD R38, R38, -R9 ;  /* 0x8000000926267221 */ /* 0x000fe20000000000 */
[----:B------:R-:W-:Y:S01]  /*1540*/  FSEL R25, R25, RZ, P5 ;  /* 0x000000ff19197208 */ /* 0x000fe20002800000 */
[----:B--2---:R-:W-:Y:S01]  /*1550*/  FADD R23, R6, R31 ;  /* 0x0000001f06177221 */ /* 0x004fe20000000000 */
[----:B------:R-:W-:Y:S01]  /*1560*/  FADD R45, R45, -R20 ;  /* 0x800000142d2d7221 */ /* 0x000fe20000000000 */
[----:B------:R-:W-:Y:S01]  /*1570*/  FFMA R8, R13, R8, R10 ;  /* 0x000000080d087223 */ /* 0x000fe2000000000a */
[----:B------:R-:W-:Y:S01]  /*1580*/  FSEL R15, R15, RZ, P0 ;  /* 0x000000ff0f0f7208 */ /* 0x000fe20000000000 */
[----:B------:R-:W-:Y:S01]  /*1590*/  @!P3 FMUL R29, R29, 16777216 ;  /* 0x4b8000001d1db820 */ /* 0x000fe20000400000 */
[----:B-----5:R-:W-:Y:S01]  /*15a0*/  FMUL R27, R27, R28 ;  /* 0x0000001c1b1b7220 */ /* 0x020fe20000400000 */
[----:B------:R-:W-:Y:S01]  /*15b0*/  @!P3 FMUL R30, R30, 16777216 ;  /* 0x4b8000001e1eb820 */ /* 0x000fe20000400000 */
[----:B------:R-:W-:Y:S01]  /*15c0*/  FMUL R7, R38, R38 ;  /* 0x0000002626077220 */ /* 0x000fe20000400000 */
[----:B------:R-:W-:Y:S01]  /*15d0*/  FSETP.NEU.AND P3, PT, R6, RZ, PT ;  /* 0x000000ff0600720b */ /* 0x000fe20003f6d000 */
[----:B------:R-:W-:Y:S01]  /*15e0*/  FFMA R11, R45, R25, R20 ;  /* 0x000000192d0b7223 */ /* 0x000fe20000000014 */
[----:B------:R-:W2:Y:S01]  /*15f0*/  SHFL.BFLY PT, R21, R4, 0x4, 0x1f ;  /* 0x0c801f0004157f89 */ /* 0x000ea200000e0000 */
[----:B------:R-:W-:Y:S01]  /*1600*/  FSETP.GEU.AND P0, PT, |R23|, 1.175494350822287508e-38, PT ;  /* 0x008000001700780b */ /* 0x000fe20003f0e200 */
[----:B------:R-:W-:Y:S01]  /*1610*/  FADD R8, R35, R8 ;  /* 0x0000000823087221 */ /* 0x000fe20000000000 */
[----:B------:R-:W-:Y:S01]  /*1620*/  FFMA R9, R38, R15, R9 ;  /* 0x0000000f26097223 */ /* 0x000fe20000000009 */
[----:B------:R-:W3:Y:S01]  /*1630*/  SHFL.BFLY PT, R26, R23, 0x4, 0x1f ;  /* 0x0c801f00171a7f89 */ /* 0x000ee200000e0000 */
[----:B------:R-:W-:Y:S01]  /*1640*/  FMUL R7, R12, R7 ;  /* 0x000000070c077220 */ /* 0x000fe20000400000 */
[----:B------:R-:W-:Y:S01]  /*1650*/  FMUL R14, R45, R45 ;  /* 0x0000002d2d0e7220 */ /* 0x000fe20000400000 */
[----:B------:R-:W-:Y:S01]  /*1660*/  FSEL R27, R27, RZ, P3 ;  /* 0x000000ff1b1b7208 */ /* 0x000fe20001800000 */
[C---:B------:R-:W-:Y:S01]  /*1670*/  FMUL R10, R23.reuse, 0.25 ;  /* 0x3e800000170a7820 */ /* 0x040fe20000400000 */
[--C-:B------:R-:W-:Y:S01]  /*1680*/  FADD R42, R42, -R11.reuse ;  /* 0x8000000b2a2a7221 */ /* 0x100fe20000000000 */
[----:B------:R-:W-:Y:S01]  /*1690*/  FSETP.GT.AND P3, PT, |R23|, 8.50705917302346158658e+37, PT ;  /* 0x7e8000001700780b */ /* 0x000fe20003f64200 */
[----:B------:R-:W-:Y:S01]  /*16a0*/  FFMA R7, R15, R7, R8 ;  /* 0x000000070f077223 */ /* 0x000fe20000000008 */
[----:B------:R-:W-:Y:S01]  /*16b0*/  FMUL R14, R19, R14 ;  /* 0x0000000e130e7220 */ /* 0x000fe20000400000 */
[----:B------:R-:W4:Y:S01]  /*16c0*/  SHFL.BFLY PT, R8, R9, 0x8, 0x1f ;  /* 0x0d001f0009087f89 */ /* 0x000f2200000e0000 */
[----:B------:R-:W-:Y:S01]  /*16d0*/  FFMA R11, R42, R27, R11 ;  /* 0x0000001b2a0b7223 */ /* 0x000fe2000000000b */
[----:B------:R-:W-:Y:S01]  /*16e0*/  FSEL R19, R10, R23, P3 ;  /* 0x000000170a137208 */ /* 0x000fe20001800000 */
[----:B------:R-:W5:Y:S01]  /*16f0*/  MUFU.RCP R29, R29 ;  /* 0x0000001d001d7308 */ /* 0x000f620000001000 */
[----:B------:R-:W-:Y:S01]  /*1700*/  FMUL R13, R42, R42 ;  /* 0x0000002a2a0d7220 */ /* 0x000fe20000400000 */
[----:B------:R-:W-:Y:S01]  /*1710*/  FFMA R14, R25, R14, R36 ;  /* 0x0000000e190e7223 */ /* 0x000fe20000000024 */
[----:B------:R-:W1:Y:S01]  /*1720*/  SHFL.BFLY PT, R20, R11, 0x8, 0x1f ;  /* 0x0d001f000b147f89 */ /* 0x000e6200000e0000 */
[----:B------:R-:W-:Y:S01]  /*1730*/  @!P0 FMUL R19, R19, 16777216 ;  /* 0x4b80000013138820 */ /* 0x000fe20000400000 */
[----:B------:R-:W-:Y:S01]  /*1740*/  FMUL R13, R24, R13 ;  /* 0x0000000d180d7220 */ /* 0x000fe20000400000 */
[C---:B------:R-:W-:Y:S01]  /*1750*/  FSETP.NEU.AND P5, PT, R4.reuse, RZ, PT ;  /* 0x000000ff0400720b */ /* 0x040fe20003fad000 */
[----:B------:R-:W-:Y:S01]  /*1760*/  @P3 FMUL R31, R31, 0.25 ;  /* 0x3e8000001f1f3820 */ /* 0x000fe20000400000 */
[----:B------:R-:W4:Y:S01]  /*1770*/  MUFU.RCP R24, R19 ;  /* 0x0000001300187308 */ /* 0x000f220000001000 */
[----:B--2---:R-:W-:Y:S01]  /*1780*/  FADD R15, R4, R21 ;  /* 0x00000015040f7221 */ /* 0x004fe20000000000 */
[----:B------:R-:W2:Y:S01]  /*1790*/  SHFL.BFLY PT, R10, R7, 0x8, 0x1f ;  /* 0x0d001f00070a7f89 */ /* 0x000ea200000e0000 */
[----:B------:R-:W-:Y:S01]  /*17a0*/  @!P0 FMUL R31, R31, 16777216 ;  /* 0x4b8000001f1f8820 */ /* 0x000fe20000400000 */
[----:B---3--:R-:W-:Y:S01]  /*17b0*/  FADD R25, R23, R26 ;  /* 0x0000001a17197221 */ /* 0x008fe20000000000 */
[----:B------:R-:W-:Y:S01]  /*17c0*/  FADD R14, R37, R14 ;  /* 0x0000000e250e7221 */ /* 0x000fe20000000000 */
[----:B------:R-:W-:Y:S01]  /*17d0*/  FSETP.GEU.AND P3, PT, |R15|, 1.175494350822287508e-38, PT ;  /* 0x008000000f00780b */ /* 0x000fe20003f6e200 */
[----:B-----5:R-:W-:Y:S01]  /*17e0*/  FMUL R29, R29, R30 ;  /* 0x0000001e1d1d7220 */ /* 0x020fe20000400000 */
[----:B------:R-:W-:Y:S01]  /*17f0*/  FMUL R12, R15, 0.25 ;  /* 0x3e8000000f0c7820 */ /* 0x000fe20000400000 */
[----:B------:R-:W-:Y:S01]  /*1800*/  FMUL R18, R25, 0.25 ;  /* 0x3e80000019127820 */ /* 0x000fe20000400000 */
[----:B------:R-:W-:Y:S01]  /*1810*/  FSETP.GT.AND P4, PT, |R15|, 8.50705917302346158658e+37, PT ;  /* 0x7e8000000f00780b */ /* 0x000fe20003f84200 */
[----:B------:R-:W-:Y:S01]  /*1820*/  FFMA R13, R27, R13, R14 ;  /* 0x0000000d1b0d7223 */ /* 0x000fe2000000000e */
[----:B------:R-:W-:Y:S01]  /*1830*/  FSEL R29, R29, RZ, P5 ;  /* 0x000000ff1d1d7208 */ /* 0x000fe20002800000 */
[----:B----4-:R-:W-:Y:S01]  /*1840*/  FADD R8, -R9, R8 ;  /* 0x0000000809087221 */ /* 0x010fe20000000100 */
[C---:B------:R-:W-:Y:S01]  /*1850*/  FSETP.GEU.AND P5, PT, |R25|.reuse, 1.175494350822287508e-38, PT ;  /* 0x008000001900780b */ /* 0x040fe20003fae200 */
[----:B------:R-:W-:Y:S01]  /*1860*/  FMUL R24, R24, R31 ;  /* 0x0000001f18187220 */ /* 0x000fe20000400000 */
[----:B------:R-:W-:Y:S01]  /*1870*/  FSETP.GT.AND P6, PT, |R25|, 8.50705917302346158658e+37, PT ;  /* 0x7e8000001900780b */ /* 0x000fe20003fc4200 */
[C---:B------:R-:W-:Y:S01]  /*1880*/  FFMA R9, R8.reuse, R29, R9 ;  /* 0x0000001d08097223 */ /* 0x040fe20000000009 */
[----:B------:R-:W-:Y:S01]  /*1890*/  FSETP.NEU.AND P0, PT, R23, RZ, PT ;  /* 0x000000ff1700720b */ /* 0x000fe20003f0d000 */
[----:B------:R-:W-:Y:S01]  /*18a0*/  FMUL R8, R8, R8 ;  /* 0x0000000808087220 */ /* 0x000fe20000400000 */
[----:B------:R-:W-:Y:S01]  /*18b0*/  FSEL R12, R12, R15, P4 ;  /* 0x0000000f0c0c7208 */ /* 0x000fe20002000000 */
[----:B01----:R-:W-:Y:S01]  /*18c0*/  FADD R20, -R11, R20 ;  /* 0x000000140b147221 */ /* 0x003fe20000000100 */
[----:B------:R-:W-:Y:S01]  /*18d0*/  FSEL R27, R18, R25, P6 ;  /* 0x00000019121b7208 */ /* 0x000fe20003000000 */
[----:B------:R-:W-:Y:S01]  /*18e0*/  FMUL R8, R5, R8 ;  /* 0x0000000805087220 */ /* 0x000fe20000400000 */
[----:B------:R-:W-:Y:S01]  /*18f0*/  FSEL R24, R24, RZ, P0 ;  /* 0x000000ff18187208 */ /* 0x000fe20000000000 */
[----:B------:R-:W0:Y:S01]  /*1900*/  SHFL.BFLY PT, R18, R15, 0x2, 0x1f ;  /* 0x0c401f000f127f89 */ /* 0x000e2200000e0000 */
[----:B------:R-:W-:Y:S01]  /*1910*/  FMUL R5, R20, R20 ;  /* 0x0000001414057220 */ /* 0x000fe20000400000 */
[----:B------:R-:W-:Y:S01]  /*1920*/  @!P3 FMUL R12, R12, 16777216 ;  /* 0x4b8000000c0cb820 */ /* 0x000fe20000400000 */
[----:B------:R-:W-:Y:S01]  /*1930*/  @!P5 FMUL R27, R27, 16777216 ;  /* 0x4b8000001b1bd820 */ /* 0x000fe20000400000 */
[----:B------:R-:W-:Y:S01]  /*1940*/  FFMA R20, R20, R24, R11 ;  /* 0x0000001814147223 */ /* 0x000fe2000000000b */
[----:B------:R-:W1:Y:S01]  /*1950*/  SHFL.BFLY PT, R22, R13, 0x8, 0x1f ;  /* 0x0d001f000d167f89 */ /* 0x000e6200000e0000 */
[----:B------:R3:W4:Y:S01]  /*1960*/  MUFU.RCP R14, R12 ;  /* 0x0000000c000e7308 */ /* 0x0007220000001000 */
[----:B--2---:R-:W-:Y:S01]  /*1970*/  FADD R10, R7, R10 ;  /* 0x0000000a070a7221 */ /* 0x004fe20000000000 */
[----:B------:R-:W-:Y:S01]  /*1980*/  @P6 FMUL R26, R26, 0.25 ;  /* 0x3e8000001a1a6820 */ /* 0x000fe20000400000 */
[----:B------:R-:W2:Y:S01]  /*1990*/  SHFL.BFLY PT, R28, R25, 0x2, 0x1f ;  /* 0x0c401f00191c7f89 */ /* 0x000ea200000e0000 */
[----:B------:R-:W-:Y:S01]  /*19a0*/  @P4 FMUL R21, R21, 0.25 ;  /* 0x3e80000015154820 */ /* 0x000fe20000400000 */
[----:B------:R-:W-:Y:S01]  /*19b0*/  FFMA R8, R29, R8, R10 ;  /* 0x000000081d087223 */ /* 0x000fe2000000000a */
[----:B------:R-:W-:Y:S01]  /*19c0*/  FMUL R6, R6, R5 ;  /* 0x0000000506067220 */ /* 0x000fe20000400000 */
[----:B------:R-:W5:Y:S01]  /*19d0*/  SHFL.BFLY PT, R19, R20, 0x4, 0x1f ;  /* 0x0c801f0014137f89 */ /* 0x000f6200000e0000 */
[----:B------:R-:W1:Y:S01]  /*19e0*/  MUFU.RCP R27, R27 ;  /* 0x0000001b001b7308 */ /* 0x000e620000001000 */
[----:B------:R-:W-:Y:S01]  /*19f0*/  @!P5 FMUL R26, R26, 16777216 ;  /* 0x4b8000001a1ad820 */ /* 0x000fe20000400000 */
[----:B------:R-:W-:Y:S01]  /*1a00*/  @!P3 FMUL R21, R21, 16777216 ;  /* 0x4b8000001515b820 */ /* 0x000fe20000400000 */
[----:B---3--:R-:W3:Y:S01]  /*1a10*/  SHFL.BFLY PT, R12, R9, 0x4, 0x1f ;  /* 0x0c801f00090c7f89 */ /* 0x008ee200000e0000 */
[----:B------:R-:W-:Y:S01]  /*1a20*/  FSETP.NEU.AND P5, PT, R25, RZ, PT ;  /* 0x000000ff1900720b */ /* 0x000fe20003fad000 */
[----:B------:R-:W-:Y:S01]  /*1a30*/  UMOV UR4, 0x400 ;  /* 0x0000040000047882 */ /* 0x000fe20000000000 */
[C---:B------:R-:W-:Y:S01]  /*1a40*/  FSETP.NEU.AND P4, PT, R15.reuse, RZ, PT ;  /* 0x000000ff0f00720b */ /* 0x040fe20003f8d000 */
[----:B------:R-:W3:Y:S01]  /*1a50*/  SHFL.BFLY PT, R5, R8, 0x4, 0x1f ;  /* 0x0c801f0008057f89 */ /* 0x000ee200000e0000 */
[----:B----4-:R-:W-:Y:S01]  /*1a60*/  FMUL R14, R14, R21 ;  /* 0x000000150e0e7220 */ /* 0x010fe20000400000 */
[----:B------:R-:W-:Y:S01]  /*1a70*/  UPRMT UR4, UR5, 0x654, UR4 ;  /* 0x0000065405047896 */ /* 0x000fe20008000004 */
[----:B0-----:R-:W-:Y:S01]  /*1a80*/  FADD R10, R15, R18 ;  /* 0x000000120f0a7221 */ /* 0x001fe20000000000 */
[----:B------:R-:W-:-:S02]  /*1a90*/  CS2R R36, SRZ ;  /* 0x0000000000247805 */ /* 0x000fc4000001ff00 */
[----:B------:R-:W-:Y:S02]  /*1aa0*/  CS2R R38, SRZ ;  /* 0x0000000000267805 */ /* 0x000fe4000001ff00 */
[----:B------:R-:W-:Y:S01]  /*1ab0*/  FSEL R14, R14, RZ, P4 ;  /* 0x000000ff0e0e7208 */ /* 0x000fe20002000000 */
[C---:B------:R-:W-:Y:S01]  /*1ac0*/  FMUL R7, R10.reuse, 0.25 ;  /* 0x3e8000000a077820 */ /* 0x040fe20000400000 */
[----:B-1----:R-:W-:Y:S01]  /*1ad0*/  FMUL R27, R27, R26 ;  /* 0x0000001a1b1b7220 */ /* 0x002fe20000400000 */
[C---:B------:R-:W-:Y:S01]  /*1ae0*/  FSETP.GEU.AND P0, PT, |R10|.reuse, 1.175494350822287508e-38, PT ;  /* 0x008000000a00780b */ /* 0x040fe20003f0e200 */
[----:B------:R-:W-:Y:S01]  /*1af0*/  FADD R13, R13, R22 ;  /* 0x000000160d0d7221 */ /* 0x000fe20000000000 */
[----:B------:R-:W-:Y:S01]  /*1b00*/  FSETP.GT.AND P3, PT, |R10|, 8.50705917302346158658e+37, PT ;  /* 0x7e8000000a00780b */ /* 0x000fe20003f64200 */
[----:B--2---:R-:W-:Y:S01]  /*1b10*/  FADD R22, R25, R28 ;  /* 0x0000001c19167221 */ /* 0x004fe20000000000 */
[----:B------:R-:W-:Y:S01]  /*1b20*/  FSEL R27, R27, RZ, P5 ;  /* 0x000000ff1b1b7208 */ /* 0x000fe20002800000 */
[----:B------:R-:W-:Y:S01]  /*1b30*/  FFMA R24, R24, R6, R13 ;  /* 0x0000000618187223 */ /* 0x000fe2000000000d */
[----:B------:R-:W-:Y:S01]  /*1b40*/  FSEL R6, R7, R10, P3 ;  /* 0x0000000a07067208 */ /* 0x000fe20001800000 */
[----:B-----5:R-:W-:Y:S01]  /*1b50*/  FADD R19, -R20, R19 ;  /* 0x0000001314137221 */ /* 0x020fe20000000100 */
[C---:B------:R-:W-:Y:S01]  /*1b60*/  FSETP.GEU.AND P6, PT, |R22|.reuse, 1.175494350822287508e-38, PT ;  /* 0x008000001600780b */ /* 0x040fe20003fce200 */
[----:B------:R-:W0:Y:S01]  /*1b70*/  SHFL.BFLY PT, R13, R10, 0x1, 0x1f ;  /* 0x0c201f000a0d7f89 */ /* 0x000e2200000e0000 */
[C---:B------:R-:W-:Y:S01]  /*1b80*/  FMUL R11, R22.reuse, 0.25 ;  /* 0x3e800000160b7820 */ /* 0x040fe20000400000 */
[----:B---3--:R-:W-:Y:S01]  /*1b90*/  FADD R12, -R9, R12 ;  /* 0x0000000c090c7221 */ /* 0x008fe20000000100 */
[----:B------:R-:W-:Y:S01]  /*1ba0*/  FFMA R20, R19, R27, R20 ;  /* 0x0000001b13147223 */ /* 0x000fe20000000014 */
[----:B------:R-:W1:Y:S01]  /*1bb0*/  SHFL.BFLY PT, R33, R22, 0x1, 0x1f ;  /* 0x0c201f0016217f89 */ /* 0x000e6200000e0000 */
[----:B------:R-:W-:Y:S01]  /*1bc0*/  FSETP.GT.AND P4, PT, |R22|, 8.50705917302346158658e+37, PT ;  /* 0x7e8000001600780b */ /* 0x000fe20003f84200 */
[C---:B------:R-:W-:Y:S01]  /*1bd0*/  FMUL R7, R12.reuse, R12 ;  /* 0x0000000c0c077220 */ /* 0x040fe20000400000 */
[----:B------:R-:W-:Y:S01]  /*1be0*/  FFMA R9, R12, R14, R9 ;  /* 0x0000000e0c097223 */ /* 0x000fe20000000009 */
[----:B------:R-:W2:Y:S01]  /*1bf0*/  SHFL.BFLY PT, R21, R24, 0x4, 0x1f ;  /* 0x0c801f0018157f89 */ /* 0x000ea200000e0000 */
[----:B------:R-:W-:Y:S01]  /*1c00*/  @!P0 FMUL R6, R6, 16777216 ;  /* 0x4b80000006068820 */ /* 0x000fe20000400000 */
[----:B------:R-:W-:Y:S01]  /*1c10*/  FMUL R7, R4, R7 ;  /* 0x0000000704077220 */ /* 0x000fe20000400000 */
[----:B------:R-:W-:Y:S01]  /*1c20*/  FSEL R12, R11, R22, P4 ;  /* 0x000000160b0c7208 */ /* 0x000fe20002000000 */
[----:B------:R-:W3:Y:S01]  /*1c30*/  SHFL.BFLY PT, R29, R20, 0x2, 0x1f ;  /* 0x0c401f00141d7f89 */ /* 0x000ee200000e0000 */
[----:B------:R-:W-:Y:S01]  /*1c40*/  FADD R5, R8, R5 ;  /* 0x0000000508057221 */ /* 0x000fe20000000000 */
[----:B------:R4:W5:Y:S01]  /*1c50*/  MUFU.RCP R11, R6 ;  /* 0x00000006000b7308 */ /* 0x0009620000001000 */
[----:B------:R-:W-:Y:S01]  /*1c60*/  @P3 FMUL R18, R18, 0.25 ;  /* 0x3e80000012123820 */ /* 0x000fe20000400000 */
[----:B------:R-:W3:Y:S01]  /*1c70*/  SHFL.BFLY PT, R4, R9, 0x2, 0x1f ;  /* 0x0c401f0009047f89 */ /* 0x000ee200000e0000 */
[----:B------:R-:W-:Y:S01]  /*1c80*/  FFMA R5, R14, R7, R5 ;  /* 0x000000070e057223 */ /* 0x000fe20000000005 */
[----:B------:R-:W-:Y:S01]  /*1c90*/  @!P6 FMUL R12, R12, 16777216 ;  /* 0x4b8000000c0ce820 */ /* 0x000fe20000400000 */
[----:B------:R-:W-:Y:S01]  /*1ca0*/  @!P0 FMUL R18, R18, 16777216 ;  /* 0x4b80000012128820 */ /* 0x000fe20000400000 */
[----:B------:R-:W-:Y:S01]  /*1cb0*/  @P4 FMUL R28, R28, 0.25 ;  /* 0x3e8000001c1c4820 */ /* 0x000fe20000400000 */
[----:B------:R-:W-:Y:S01]  /*1cc0*/  FMUL R8, R19, R19 ;  /* 0x0000001313087220 */ /* 0x000fe20000400000 */
[----:B------:R1:W3:Y:S01]  /*1cd0*/  MUFU.RCP R31, R12 ;  /* 0x0000000c001f7308 */ /* 0x0002e20000001000 */
[----:B----4-:R-:W4:Y:S01]  /*1ce0*/  SHFL.BFLY PT, R6, R5, 0x2, 0x1f ;  /* 0x0c401f0005067f89 */ /* 0x010f2200000e0000 */
[C---:B------:R-:W-:Y:S01]  /*1cf0*/  FSETP.NEU.AND P0, PT, R10.reuse, RZ, PT ;  /* 0x000000ff0a00720b */ /* 0x040fe20003f0d000 */
[----:B0-----:R-:W-:Y:S01]  /*1d00*/  FADD R7, R10, R13 ;  /* 0x0000000d0a077221 */ /* 0x001fe20000000000 */
[----:B------:R-:W-:Y:S01]  /*1d10*/  @!P6 FMUL R28, R28, 16777216 ;  /* 0x4b8000001c1ce820 */ /* 0x000fe20000400000 */
[----:B------:R-:W-:Y:S01]  /*1d20*/  FMUL R8, R23, R8 ;  /* 0x0000000817087220 */ /* 0x000fe20000400000 */
[C---:B------:R-:W-:Y:S01]  /*1d30*/  FSETP.NEU.AND P4, PT, R22.reuse, RZ, PT ;  /* 0x000000ff1600720b */ /* 0x040fe20003f8d000 */
[----:B-----5:R-:W-:Y:S01]  /*1d40*/  FMUL R11, R11, R18 ;  /* 0x000000120b0b7220 */ /* 0x020fe20000400000 */
[----:B------:R-:W-:Y:S01]  /*1d50*/  FSETP.GEU.AND P3, PT, |R7|, 1.175494350822287508e-38, PT ;  /* 0x008000000700780b */ /* 0x000fe20003f6e200 */
[----:B-1----:R-:W-:Y:S01]  /*1d60*/  FADD R12, R22, R33 ;  /* 0x00000021160c7221 */ /* 0x002fe20000000000 */
[----:B--2---:R-:W-:Y:S01]  /*1d70*/  FADD R24, R24, R21 ;  /* 0x0000001518187221 */ /* 0x004fe20000000000 */
[----:B------:R-:W0:Y:S01]  /*1d80*/  S2R R14, SR_TID.X ;  /* 0x00000000000e7919 */ /* 0x000e220000002100 */
[----:B------:R-:W-:Y:S01]  /*1d90*/  FSEL R11, R11, RZ, P0 ;  /* 0x000000ff0b0b7208 */ /* 0x000fe20000000000 */
[----:B------:R-:W-:Y:S01]  /*1da0*/  HFMA2.MMA R21, -RZ, RZ, 0.9580078125, -0.052093505859375 ;  /* 0x3baaaaabff157435 */ /* 0x000fe200000001ff */
[----:B---3--:R-:W-:Y:S01]  /*1db0*/  FADD R29, -R20, R29 ;  /* 0x0000001d141d7221 */ /* 0x008fe20000000100 */
[----:B------:R-:W-:Y:S01]  /*1dc0*/  FSETP.GT.AND P0, PT, |R7|, 8.50705917302346158658e+37, PT ;  /* 0x7e8000000700780b */ /* 0x000fe20003f04200 */
[----:B------:R-:W-:Y:S01]  /*1dd0*/  FMUL R31, R31, R28 ;  /* 0x0000001c1f1f7220 */ /* 0x000fe20000400000 */
[----:B------:R-:W-:Y:S01]  /*1de0*/  FFMA R24, R27, R8, R24 ;  /* 0x000000081b187223 */ /* 0x000fe20000000018 */
[----:B------:R-:W-:Y:S01]  /*1df0*/  FADD R4, -R9, R4 ;  /* 0x0000000409047221 */ /* 0x000fe20000000100 */
[C---:B------:R-:W-:Y:S01]  /*1e00*/  FSETP.GT.AND P6, PT, |R12|.reuse, 8.50705917302346158658e+37, PT ;  /* 0x7e8000000c00780b */ /* 0x040fe20003fc4200 */
[----:B------:R-:W-:Y:S01]  /*1e10*/  FMUL R8, R29, R29 ;  /* 0x0000001d1d087220 */ /* 0x000fe20000400000 */
[----:B------:R-:W-:Y:S01]  /*1e20*/  FSETP.GEU.AND P5, PT, |R12|, 1.175494350822287508e-38, PT ;  /* 0x008000000c00780b */ /* 0x000fe20003fae200 */
[C---:B------:R-:W-:Y:S01]  /*1e30*/  FFMA R9, R4.reuse, R11, R9 ;  /* 0x0000000b04097223 */ /* 0x040fe20000000009 */
[----:B------:R-:W-:Y:S01]  /*1e40*/  FMUL R4, R4, R4 ;  /* 0x0000000404047220 */ /* 0x000fe20000400000 */
[----:B------:R-:W-:Y:S01]  /*1e50*/  FSEL R31, R31, RZ, P4 ;  /* 0x000000ff1f1f7208 */ /* 0x000fe20002000000 */
[----:B------:R-:W-:Y:S01]  /*1e60*/  FMUL R25, R25, R8 ;  /* 0x0000000819197220 */ /* 0x000fe20000400000 */
[----:B----4-:R-:W-:Y:S01]  /*1e70*/  FADD R6, R5, R6 ;  /* 0x0000000605067221 */ /* 0x010fe20000000000 */
[----:B------:R-:W1:Y:S01]  /*1e80*/  SHFL.BFLY PT, R8, R9, 0x1, 0x1f ;  /* 0x0c201f0009087f89 */ /* 0x000e6200000e0000 */
[----:B------:R-:W-:Y:S01]  /*1e90*/  FMUL R4, R15, R4 ;  /* 0x000000040f047220 */ /* 0x000fe20000400000 */
[----:B------:R-:W-:Y:S01]  /*1ea0*/  FFMA R20, R29, R31, R20 ;  /* 0x0000001f1d147223 */ /* 0x000fe20000000014 */
[C---:B------:R-:W-:Y:S01]  /*1eb0*/  FSETP.NEU.AND P4, PT, R7.reuse, RZ, PT ;  /* 0x000000ff0700720b */ /* 0x040fe20003f8d000 */
[----:B------:R-:W-:Y:S01]  /*1ec0*/  @P0 FMUL R7, R7, 0.25 ;  /* 0x3e80000007070820 */ /* 0x000fe20000400000 */
[----:B------:R-:W-:Y:S01]  /*1ed0*/  @P0 FMUL R13, R13, 0.25 ;  /* 0x3e8000000d0d0820 */ /* 0x000fe20000400000 */
[C---:B------:R-:W-:Y:S01]  /*1ee0*/  FSETP.NEU.AND P0, PT, R12.reuse, RZ, PT ;  /* 0x000000ff0c00720b */ /* 0x040fe20003f0d000 */
[----:B------:R-:W-:Y:S01]  /*1ef0*/  FFMA R6, R11, R4, R6 ;  /* 0x000000040b067223 */ /* 0x000fe20000000006 */
[----:B------:R-:W-:Y:S01]  /*1f00*/  @P6 FMUL R12, R12, 0.25 ;  /* 0x3e8000000c0c6820 */ /* 0x000fe20000400000 */
[----:B------:R-:W2:Y:S01]  /*1f10*/  SHFL.BFLY PT, R15, R20, 0x1, 0x1f ;  /* 0x0c201f00140f7f89 */ /* 0x000ea200000e0000 */
[----:B------:R-:W-:Y:S01]  /*1f20*/  @!P3 FMUL R7, R7, 16777216 ;  /* 0x4b8000000707b820 */ /* 0x000fe20000400000 */
[----:B------:R-:W-:Y:S01]  /*1f30*/  @P6 FMUL R33, R33, 0.25 ;  /* 0x3e80000021216820 */ /* 0x000fe20000400000 */
[----:B------:R-:W-:Y:S01]  /*1f40*/  @!P5 FMUL R12, R12, 16777216 ;  /* 0x4b8000000c0cd820 */ /* 0x000fe20000400000 */
[----:B------:R-:W3:Y:S01]  /*1f50*/  SHFL.BFLY PT, R5, R6, 0x1, 0x1f ;  /* 0x0c201f0006057f89 */ /* 0x000ee200000e0000 */
[----:B------:R-:W4:Y:S01]  /*1f60*/  MUFU.RCP R4, R7 ;  /* 0x0000000700047308 */ /* 0x000f220000001000 */
[----:B------:R-:W-:Y:S01]  /*1f70*/  @!P3 FMUL R13, R13, 16777216 ;  /* 0x4b8000000d0db820 */ /* 0x000fe20000400000 */
[----:B------:R-:W-:Y:S01]  /*1f80*/  @!P5 FMUL R33, R33, 16777216 ;  /* 0x4b8000002121d820 */ /* 0x000fe20000400000 */
[----:B------:R-:W5:Y:S01]  /*1f90*/  SHFL.BFLY PT, R19, R24, 0x2, 0x1f ;  /* 0x0c401f0018137f89 */ /* 0x000f6200000e0000 */
[----:B------:R-:W-:-:S04]  /*1fa0*/  CS2R R26, SRZ ;  /* 0x00000000001a7805 */ /* 0x000fc8000001ff00 */
[----:B------:R-:W3:Y:S01]  /*1fb0*/  MUFU.RCP R12, R12 ;  /* 0x0000000c000c7308 */ /* 0x000ee20000001000 */
[----:B-1----:R-:W-:-:S04]  /*1fc0*/  FADD R8, -R9, R8 ;  /* 0x0000000809087221 */ /* 0x002fc80000000100 */
[----:B------:R-:W-:Y:S01]  /*1fd0*/  FMUL R11, R8, R8 ;  /* 0x00000008080b7220 */ /* 0x000fe20000400000 */
[----:B----4-:R-:W-:-:S03]  /*1fe0*/  FMUL R4, R4, R13 ;  /* 0x0000000d04047220 */ /* 0x010fc60000400000 */
[----:B------:R-:W-:Y:S01]  /*1ff0*/  FMUL R11, R10, R11 ;  /* 0x0000000b0a0b7220 */ /* 0x000fe20000400000 */
[----:B--2---:R-:W-:Y:S01]  /*2000*/  FADD R15, -R20, R15 ;  /* 0x0000000f140f7221 */ /* 0x004fe20000000100 */
[----:B0-----:R-:W-:Y:S02]  /*2010*/  SHF.R.U32.HI R10, RZ, 0x4, R14 ;  /* 0x00000004ff0a7819 */ /* 0x001fe4000001160e */
[----:B------:R-:W-:Y:S01]  /*2020*/  FSEL R7, R4, RZ, P4 ;  /* 0x000000ff04077208 */ /* 0x000fe20002000000 */
[----:B---3--:R-:W-:Y:S01]  /*2030*/  FMUL R33, R12, R33 ;  /* 0x000000210c217220 */ /* 0x008fe20000400000 */
[----:B------:R-:W-:Y:S01]  /*2040*/  FADD R6, R6, R5 ;  /* 0x0000000506067221 */ /* 0x000fe20000000000 */
[----:B------:R-:W-:Y:S01]  /*2050*/  FMUL R5, R15, R15 ;  /* 0x0000000f0f057220 */ /* 0x000fe20000400000 */
[----:B------:R-:W-:Y:S01]  /*2060*/  SGXT.U32 R10, R10, 0x5 ;  /* 0x000000050a0a781a */ /* 0x000fe20000000000 */
[----:B------:R-:W-:Y:S01]  /*2070*/  FFMA R4, R8, R7, R9 ;  /* 0x0000000708047223 */ /* 0x000fe20000000009 */
[----:B------:R-:W-:Y:S01]  /*2080*/  FSEL R33, R33, RZ, P0 ;  /* 0x000000ff21217208 */ /* 0x000fe20000000000 */
[----:B------:R-:W-:Y:S01]  /*2090*/  FMUL R22, R22, R5 ;  /* 0x0000000516167220 */ /* 0x000fe20000400000 */
[----:B------:R-:W-:Y:S01]  /*20a0*/  LEA R10, R10, UR4, 0x2 ;  /* 0x000000040a0a7c11 */ /* 0x000fe2000f8e10ff */
[----:B-----5:R-:W-:Y:S01]  /*20b0*/  FADD R24, R24, R19 ;  /* 0x0000001318187221 */ /* 0x020fe20000000000 */
[----:B------:R-:W-:Y:S01]  /*20c0*/  LOP3.LUT R8, R14, 0x3f, RZ, 0xc0, !PT ;  /* 0x0000003f0e087812 */ /* 0x000fe200078ec0ff */
[----:B------:R-:W-:Y:S01]  /*20d0*/  FFMA R5, R15, R33, R20 ;  /* 0x000000210f057223 */ /* 0x000fe20000000014 */
[----:B------:R-:W-:Y:S01]  /*20e0*/  FFMA R20, R7, R11, R6 ;  /* 0x0000000b07147223 */ /* 0x000fe20000000006 */
[----:B------:R-:W-:Y:S01]  /*20f0*/  STS [R10], R4 ;  /* 0x000000040a007388 */ /* 0x000fe20000000800 */
[----:B------:R-:W-:Y:S01]  /*2100*/  FFMA R24, R31, R25, R24 ;  /* 0x000000191f187223 */ /* 0x000fe20000000018 */
[----:B------:R-:W-:Y:S01]  /*2110*/  LEA R11, R8, UR4, 0x2 ;  /* 0x00000004080b7c11 */ /* 0x000fe2000f8e10ff */
[----:B------:R-:W0:Y:S01]  /*2120*/  LDC.64 R6, c[0x0][0x230] ;  /* 0x00008c00ff067b82 */ /* 0x000e220000000a00 */
[----:B------:R-:W-:Y:S01]  /*2130*/  STS [R10+0x80], R5 ;  /* 0x000080050a007388 */ /* 0x000fe20000000800 */
[----:B------:R-:W-:-:S02]  /*2140*/  SHF.R.S32.HI R15, RZ, 0x1f, R16 ;  /* 0x0000001fff0f7819 */ /* 0x000fc40000011410 */
[----:B------:R-:W-:-:S04]  /*2150*/  LOP3.LUT P0, RZ, R14, 0x1c0, RZ, 0xc0, !PT ;  /* 0x000001c00eff7812 */ /* 0x000fc8000780c0ff */
[----:B------:R-:W-:Y:S01]  /*2160*/  BAR.SYNC.DEFER_BLOCKING 0x0 ;  /* 0x0000000000007b1d */ /* 0x000fe20000010000 */
[----:B------:R-:W-:Y:S02]  /*2170*/  LEA.HI R18, R15, R16, RZ, 0x3 ;  /* 0x000000100f127211 */ /* 0x000fe400078f18ff */
[----:B------:R-:W-:-:S05]  /*2180*/  ISETP.LT.AND P0, PT, R16, 0x100, !P0 ;  /* 0x000001001000780c */ /* 0x000fca0004701270 */
[----:B------:R-:W1:Y:S01]  /*2190*/  LDC.64 R8, c[0x0][0x238] ;  /* 0x00008e00ff087b82 */ /* 0x000e620000000a00 */
[----:B------:R-:W2:Y:S04]  /*21a0*/  SHFL.BFLY PT, R19, R24, 0x1, 0x1f ;  /* 0x0c201f0018137f89 */ /* 0x000ea800000e0000 */
[----:B------:R-:W3:Y:S03]  /*21b0*/  LDS R13, [R11] ;  /* 0x000000000b0d7984 */ /* 0x000ee60000000800 */
[----:B------:R-:W-:Y:S01]  /*21c0*/  BAR.SYNC.DEFER_BLOCKING 0x0 ;  /* 0x0000000000007b1d */ /* 0x000fe20000010000 */
[----:B--2---:R-:W-:Y:S01]  /*21d0*/  FADD R24, R24, R19 ;  /* 0x0000001318187221 */ /* 0x004fe20000000000 */
[----:B------:R-:W-:-:S02]  /*21e0*/  LEA.HI R19, R17, R17, RZ, 0x3 ;  /* 0x0000001111137211 */ /* 0x000fc400078f18ff */
[----:B------:R-:W-:Y:S01]  /*21f0*/  SHF.R.S32.HI R17, RZ, 0x3, R18 ;  /* 0x00000003ff117819 */ /* 0x000fe20000011412 */
[----:B------:R-:W-:Y:S01]  /*2200*/  FFMA R30, R33, R22, R24 ;  /* 0x00000016211e7223 */ /* 0x000fe20000000018 */
[----:B------:R-:W-:Y:S02]  /*2210*/  LOP3.LUT R18, R19, 0xfffffff8, RZ, 0xc0, !PT ;  /* 0xfffffff813127812 */ /* 0x000fe400078ec0ff */
[----:B------:R-:W-:Y:S02]  /*2220*/  CS2R R24, SRZ ;  /* 0x0000000000187805 */ /* 0x000fe4000001ff00 */
[----:B------:R-:W-:-:S04]  /*2230*/  IADD3 R33, R0, -0x40, RZ ;  /* 0xffffffc000217810 */ /* 0x000fc80007ffe0ff */
[----:B------:R-:W-:Y:S02]  /*2240*/  IADD3 R31, R33, 0x40, RZ ;  /* 0x00000040211f7810 */ /* 0x000fe40007ffe0ff */
[----:B------:R-:W-:-:S03]  /*2250*/  IADD3 R33, R33, 0x1840, RZ ;  /* 0x0000184021217810 */ /* 0x000fc60007ffe0ff */
[--C-:B------:R-:W-:Y:S01]  /*2260*/  IMAD.WIDE R22, R31, 0x4, R2.reuse ;  /* 0x000000041f167825 */ /* 0x100fe200078e0202 */
[----:B------:R-:W-:Y:S03]  /*2270*/  STS [R10], R20 ;  /* 0x000000140a007388 */ /* 0x000fe60000000800 */
[----:B------:R-:W-:Y:S01]  /*2280*/  IMAD.WIDE R28, R33, 0x4, R2 ;  /* 0x00000004211c7825 */ /* 0x000fe200078e0202 */
[----:B------:R2:W-:Y:S01]  /*2290*/  STS [R10+0x80], R30 ;  /* 0x0000801e0a007388 */ /* 0x0005e20000000800 */
[----:B------:R-:W-:Y:S02]  /*22a0*/  BAR.SYNC.DEFER_BLOCKING 0x0 ;  /* 0x0000000000007b1d */ /* 0x000fe40000010000 */
[----:B--2---:R-:W-:Y:S01]  /*22b0*/  IMAD R10, R17, -0x8, R16 ;  /* 0xfffffff8110a7824 */ /* 0x004fe200078e0210 */
[----:B------:R-:W-:-:S05]  /*22c0*/  IADD3 R17, R17, -R18, RZ ;  /* 0x8000001211117210 */ /* 0x000fca0007ffe0ff */
[----:B------:R-:W2:Y:S01]  /*22d0*/  LDC.64 R18, c[0x0][0x220] ;  /* 0x00008800ff127b82 */ /* 0x000ea20000000a00 */
[----:B------:R-:W-:Y:S01]  /*22e0*/  LEA R10, R10, R17, 0x3 ;  /* 0x000000110a0a7211 */ /* 0x000fe200078e18ff */
[----:B------:R4:W5:Y:S02]  /*22f0*/  LDS R12, [R11] ;  /* 0x000000000b0c7984 */ /* 0x0009640000000800 */
[----:B----4-:R-:W-:-:S04]  /*2300*/  LEA.HI R11, R15, R16, RZ, 0x6 ;  /* 0x000000100f0b7211 */ /* 0x010fc800078f30ff */
[----:B------:R-:W4:Y:S01]  /*2310*/  LDC.64 R16, c[0x0][0x228] ;  /* 0x00008a00ff107b82 */ /* 0x000f220000000a00 */
[----:B------:R-:W-:-:S04]  /*2320*/  LOP3.LUT R11, R11, 0xffffffc0, RZ, 0xc0, !PT ;  /* 0xffffffc00b0b7812 */ /* 0x000fc800078ec0ff */
[----:B------:R-:W-:-:S05]  /*2330*/  IADD3 R11, R10, R11, RZ ;  /* 0x0000000b0a0b7210 */ /* 0x000fca0007ffe0ff */
[----:B0-----:R-:W-:-:S04]  /*2340*/  IMAD.WIDE R6, R11, 0x4, R6 ;  /* 0x000000040b067825 */ /* 0x001fc800078e0206 */
[----:B-1----:R-:W-:Y:S01]  /*2350*/  IMAD.WIDE R8, R11, 0x4, R8 ;  /* 0x000000040b087825 */ /* 0x002fe200078e0208 */
[----:B---3--:R0:W-:Y:S03]  /*2360*/  @P0 STG.E desc[UR6][R6.64], R13 ;  /* 0x0000000d06000986 */ /* 0x0081e6000c101906 */
[----:B-----5:R-:W-:-:S04]  /*2370*/  FFMA R12, R12, R21, 9.9999999747524270788e-07 ;  /* 0x358637bd0c0c7423 */ /* 0x020fc80000000015 */
[----:B------:R-:W1:Y:S01]  /*2380*/  MUFU.RSQ R15, R12 ;  /* 0x0000000c000f7308 */ /* 0x000e620000001400 */
[----:B0-----:R-:W-:-:S05]  /*2390*/  LOP3.LUT R7, R14, 0xf, RZ, 0xc0, !PT ;  /* 0x0000000f0e077812 */ /* 0x001fca00078ec0ff */
[C---:B----4-:R-:W-:Y:S01]  /*23a0*/  IMAD.WIDE.U32 R16, R7.reuse, 0x10, R16 ;  /* 0x0000001007107825 */ /* 0x050fe200078e0010 */
[----:B-1----:R0:W-:Y:S04]  /*23b0*/  @P0 STG.E desc[UR6][R8.64], R15 ;  /* 0x0000000f08000986 */ /* 0x0021e8000c101906 */
[----:B------:R-:W3:Y:S04]  /*23c0*/  @!P1 LDG.E.EF.128 R36, desc[UR6][R22.64] ;  /* 0x0000000616249981 */ /* 0x000ee8000c0e1d00 */
[----:B------:R-:W4:Y:S01]  /*23d0*/  @!P2 LDG.E.EF.128 R24, desc[UR6][R28.64] ;  /* 0x000000061c18a981 */ /* 0x000f22000c0e1d00 */
[----:B--2---:R-:W-:-:S04]  /*23e0*/  IMAD.WIDE.U32 R18, R7, 0x10, R18 ;  /* 0x0000001007127825 */ /* 0x004fc800078e0012 */
[-C--:B------:R-:W-:Y:S01]  /*23f0*/  FFMA R20, R20, R21.reuse, 9.9999999747524270788e-07 ;  /* 0x358637bd14147423 */ /* 0x080fe20000000015 */
[----:B------:R-:W1:Y:S01]  /*2400*/  LDC.64 R6, c[0x0][0x240] ;  /* 0x00009000ff067b82 */ /* 0x000e620000000a00 */
[----:B0-----:R-:W2:Y:S04]  /*2410*/  LDG.E.EL.128 R8, desc[UR6][R16.64] ;  /* 0x0000000610087981 */ /* 0x001ea8000c2e1d00 */
[----:B------:R-:W2:Y:S01]  /*2420*/  LDG.E.EL.128 R12, desc[UR6][R18.64] ;  /* 0x00000006120c7981 */ /* 0x000ea2000c2e1d00 */
[----:B------:R-:W-:Y:S01]  /*2430*/  FFMA R21, R30, R21, 9.9999999747524270788e-07 ;  /* 0x358637bd1e157423 */ /* 0x000fe20000000015 */
[----:B------:R-:W0:Y:S01]  /*2440*/  MUFU.RSQ R20, R20 ;  /* 0x0000001400147308 */ /* 0x000e220000001400 */
[----:B------:R-:W-:-:S07]  /*2450*/  IADD3 R35, R0, 0x1840, RZ ;  /* 0x0000184000237810 */ /* 0x000fce0007ffe0ff */
[----:B------:R-:W5:Y:S01]  /*2460*/  MUFU.RSQ R21, R21 ;  /* 0x0000001500157308 */ /* 0x000f620000001400 */
[----:B---3--:R-:W-:Y:S02]  /*2470*/  SEL R23, R36, RZ, !P1 ;  /* 0x000000ff24177207 */ /* 0x008fe40004800000 */
[----:B------:R-:W-:Y:S02]  /*2480*/  SEL R37, R37, RZ, !P1 ;  /* 0x000000ff25257207 */ /* 0x000fe40004800000 */
[----:B----4-:R-:W-:Y:S01]  /*2490*/  SEL R24, R24, RZ, !P2 ;  /* 0x000000ff18187207 */ /* 0x010fe20005000000 */
[C---:B------:R-:W-:Y:S01]  /*24a0*/  FADD R23, -R4.reuse, R23 ;  /* 0x0000001704177221 */ /* 0x040fe20000000100 */
[----:B------:R-:W-:Y:S01]  /*24b0*/  SEL R22, R25, RZ, !P2 ;  /* 0x000000ff19167207 */ /* 0x000fe20005000000 */
[----:B------:R-:W-:Y:S01]  /*24c0*/  FADD R25, -R4, R37 ;  /* 0x0000002504197221 */ /* 0x000fe20000000100 */
[----:B------:R-:W-:Y:S01]  /*24d0*/  SEL R28, R27, RZ, !P2 ;  /* 0x000000ff1b1c7207 */ /* 0x000fe20005000000 */
[C---:B------:R-:W-:Y:S01]  /*24e0*/  FADD R24, -R5.reuse, R24 ;  /* 0x0000001805187221 */ /* 0x040fe20000000100 */
[----:B0-----:R-:W-:Y:S01]  /*24f0*/  FMUL R23, R20, R23 ;  /* 0x0000001714177220 */ /* 0x001fe20000400000 */
[----:B------:R-:W-:Y:S01]  /*2500*/  SEL R29, R38, RZ, !P1 ;  /* 0x000000ff261d7207 */ /* 0x000fe20004800000 */
[----:B------:R-:W-:Y:S01]  /*2510*/  FADD R22, -R5, R22 ;  /* 0x0000001605167221 */ /* 0x000fe20000000100 */
[----:B------:R-:W-:Y:S01]  /*2520*/  SEL R39, R39, RZ, !P1 ;  /* 0x000000ff27277207 */ /* 0x000fe20004800000 */
[C---:B-----5:R-:W-:Y:S01]  /*2530*/  FMUL R27, R21.reuse, R24 ;  /* 0x00000018151b7220 */ /* 0x060fe20000400000 */
[----:B------:R-:W-:Y:S01]  /*2540*/  SEL R26, R26, RZ, !P2 ;  /* 0x000000ff1a1a7207 */ /* 0x000fe20005000000 */
[----:B------:R-:W-:Y:S01]  /*2550*/  FMUL R30, R20, R25 ;  /* 0x00000019141e7220 */ /* 0x000fe20000400000 */
[C-C-:B--2---:R-:W-:Y:S01]  /*2560*/  FFMA R24, R12.reuse, R23, R8.reuse ;  /* 0x000000170c187223 */ /* 0x144fe20000000008 */
[----:B------:R-:W-:Y:S01]  /*2570*/  FMUL R22, R21, R22 ;  /* 0x0000001615167220 */ /* 0x000fe20000400000 */
[----:B------:R-:W-:Y:S01]  /*2580*/  FFMA R8, R12, R27, R8 ;  /* 0x0000001b0c087223 */ /* 0x000fe20000000008 */
[C---:B------:R-:W-:Y:S01]  /*2590*/  FADD R23, -R4.reuse, R29 ;  /* 0x0000001d04177221 */ /* 0x040fe20000000100 */
[----:B------:R-:W-:Y:S01]  /*25a0*/  FADD R27, -R4, R39 ;  /* 0x00000027041b7221 */ /* 0x000fe20000000100 */
[C---:B------:R-:W-:Y:S01]  /*25b0*/  FADD R26, -R5.reuse, R26 ;  /* 0x0000001a051a7221 */ /* 0x040fe20000000100 */
[----:B------:R-:W-:Y:S01]  /*25c0*/  FADD R28, -R5, R28 ;  /* 0x0000001c051c7221 */ /* 0x000fe20000000100 */
[C-C-:B------:R-:W-:Y:S01]  /*25d0*/  FFMA R25, R13.reuse, R30, R9.reuse ;  /* 0x0000001e0d197223 */ /* 0x140fe20000000009 */
[----:B------:R-:W-:Y:S01]  /*25e0*/  FFMA R9, R13, R22, R9 ;  /* 0x000000160d097223 */ /* 0x000fe20000000009 */
[C---:B------:R-:W-:Y:S01]  /*25f0*/  FMUL R23, R20.reuse, R23 ;  /* 0x0000001714177220 */ /* 0x040fe20000400000 */
[----:B------:R-:W-:Y:S01]  /*2600*/  FMUL R22, R20, R27 ;  /* 0x0000001b14167220 */ /* 0x000fe20000400000 */
[C---:B------:R-:W-:Y:S01]  /*2610*/  FMUL R29, R21.reuse, R26 ;  /* 0x0000001a151d7220 */ /* 0x040fe20000400000 */
[----:B------:R-:W-:Y:S01]  /*2620*/  FMUL R28, R21, R28 ;  /* 0x0000001c151c7220 */ /* 0x000fe20000400000 */
[C-C-:B------:R-:W-:Y:S01]  /*2630*/  FFMA R26, R14.reuse, R23, R10.reuse ;  /* 0x000000170e1a7223 */ /* 0x140fe2000000000a */
[C-C-:B------:R-:W-:Y:S01]  /*2640*/  FFMA R27, R15.reuse, R22, R11.reuse ;  /* 0x000000160f1b7223 */ /* 0x140fe2000000000b */
[----:B------:R-:W-:Y:S01]  /*2650*/  FFMA R10, R14, R29, R10 ;  /* 0x0000001d0e0a7223 */ /* 0x000fe2000000000a */
[----:B------:R-:W-:Y:S01]  /*2660*/  FFMA R11, R15, R28, R11 ;  /* 0x0000001c0f0b7223 */ /* 0x000fe2000000000b */
[----:B-1----:R-:W-:Y:S01]  /*2670*/  IMAD.WIDE R12, R31, 0x4, R6 ;  /* 0x000000041f0c7825 */ /* 0x002fe200078e0206 */
[----:B------:R-:W-:-:S02]  /*2680*/  CS2R R28, SRZ ;  /* 0x00000000001c7805 */ /* 0x000fc4000001ff00 */
[----:B------:R-:W-:Y:S02]  /*2690*/  CS2R R30, SRZ ;  /* 0x00000000001e7805 */ /* 0x000fe4000001ff00 */
[----:B------:R-:W-:Y:S01]  /*26a0*/  CS2R R36, SRZ ;  /* 0x0000000000247805 */ /* 0x000fe2000001ff00 */
[----:B------:R-:W-:Y:S01]  /*26b0*/  IMAD.WIDE R14, R33, 0x4, R6 ;  /* 0x00000004210e7825 */ /* 0x000fe200078e0206 */
[----:B------:R-:W-:Y:S01]  /*26c0*/  IADD3 R33, R0, 0x40, RZ ;  /* 0x0000004000217810 */ /* 0x000fe20007ffe0ff */
[----:B------:R0:W-:Y:S01]  /*26d0*/  @!P1 STG.E.128 desc[UR6][R12.64], R24 ;  /* 0x000000180c009986 */ /* 0x0001e2000c101d06 */
[----:B------:R-:W-:-:S03]  /*26e0*/  CS2R R38, SRZ ;  /* 0x0000000000267805 */ /* 0x000fc6000001ff00 */
[--C-:B------:R-:W-:Y:S01]  /*26f0*/  IMAD.WIDE R22, R33, 0x4, R2.reuse ;  /* 0x0000000421167825 */ /* 0x100fe200078e0202 */
[----:B------:R1:W-:Y:S04]  /*2700*/  @!P2 STG.E.128 desc[UR6][R14.64], R8 ;  /* 0x000000080e00a986 */ /* 0x0003e8000c101d06 */
[----:B------:R-:W2:Y:S01]  /*2710*/  @!P1 LDG.E.EF.128 R28, desc[UR6][R22.64] ;  /* 0x00000006161c9981 */ /* 0x000ea2000c0e1d00 */
[----:B0-----:R-:W-:-:S05]  /*2720*/  IMAD.WIDE R24, R35, 0x4, R2 ;  /* 0x0000000423187825 */ /* 0x001fca00078e0202 */
[----:B------:R0:W3:Y:S04]  /*2730*/  @!P2 LDG.E.EF.128 R36, desc[UR6][R24.64] ;  /* 0x000000061824a981 */ /* 0x0000e8000c0e1d00 */
[----:B-1----:R-:W4:Y:S04]  /*2740*/  LDG.E.EL.128 R12, desc[UR6][R18.64+0x100] ;  /* 0x00010006120c7981 */ /* 0x002f28000c2e1d00 */
[----:B------:R-:W4:Y:S01]  /*2750*/  LDG.E.EL.128 R8, desc[UR6][R16.64+0x100] ;  /* 0x0001000610087981 */ /* 0x000f22000c2e1d00 */
[----:B------:R-:W-:Y:S02]  /*2760*/  IADD3 R0, R0, 0x40, RZ ;  /* 0x0000004000007810 */ /* 0x000fe40007ffe0ff */
[----:B------:R-:W-:-:S02]  /*2770*/  CS2R R42, SRZ ;  /* 0x00000000002a7805 */ /* 0x000fc4000001ff00 */
[----:B------:R-:W-:Y:S02]  /*2780*/  CS2R R44, SRZ ;  /* 0x00000000002c7805 */ /* 0x000fe4000001ff00 */
[----:B------:R-:W-:Y:S02]  /*2790*/  CS2R R46, SRZ ;  /* 0x00000000002e7805 */ /* 0x000fe4000001ff00 */
[----:B--2---:R-:W-:Y:S02]  /*27a0*/  SEL R27, R28, RZ, !P1 ;  /* 0x000000ff1c1b7207 */ /* 0x004fe40004800000 */
[----:B------:R-:W-:Y:S02]  /*27b0*/  SEL R29, R29, RZ, !P1 ;  /* 0x000000ff1d1d7207 */ /* 0x000fe40004800000 */
[----:B------:R-:W-:Y:S01]  /*27c0*/  SEL R41, R30, RZ, !P1 ;  /* 0x000000ff1e297207 */ /* 0x000fe20004800000 */
[C---:B------:R-:W-:Y:S02]  /*27d0*/  FADD R23, -R4.reuse, R27 ;  /* 0x0000001b04177221 */ /* 0x040fe40000000100 */
[----:B0-----:R-:W-:Y:S01]  /*27e0*/  FADD R25, -R4, R29 ;  /* 0x0000001d04197221 */ /* 0x001fe20000000100 */
[----:B---3--:R-:W-:-:S02]  /*27f0*/  SEL R26, R36, RZ, !P2 ;  /* 0x000000ff241a7207 */ /* 0x008fc40005000000 */
[----:B------:R-:W-:-:S03]  /*2800*/  SEL R28, R37, RZ, !P2 ;  /* 0x000000ff251c7207 */ /* 0x000fc60005000000 */
[C---:B------:R-:W-:Y:S02]  /*2810*/  FADD R26, -R5.reuse, R26 ;  /* 0x0000001a051a7221 */ /* 0x040fe40000000100 */
[----:B------:R-:W-:Y:S01]  /*2820*/  FADD R28, -R5, R28 ;  /* 0x0000001c051c7221 */ /* 0x000fe20000000100 */
[----:B------:R-:W-:Y:S01]  /*2830*/  SEL R31, R31, RZ, !P1 ;  /* 0x000000ff1f1f7207 */ /* 0x000fe20004800000 */
[----:B------:R-:W-:Y:S01]  /*2840*/  FMUL R27, R21, R26 ;  /* 0x0000001a151b7220 */ /* 0x000fe20000400000 */
[----:B------:R-:W-:Y:S01]  /*2850*/  SEL R30, R38, RZ, !P2 ;  /* 0x000000ff261e7207 */ /* 0x000fe20005000000 */
[C---:B------:R-:W-:Y:S01]  /*2860*/  FMUL R26, R20.reuse, R25 ;  /* 0x00000019141a7220 */ /* 0x040fe20000400000 */
[----:B------:R-:W-:Y:S01]  /*2870*/  SEL R22, R39, RZ, !P2 ;  /* 0x000000ff27167207 */ /* 0x000fe20005000000 */
[----:B------:R-:W-:Y:S01]  /*2880*/  FMUL R32, R21, R28 ;  /* 0x0000001c15207220 */ /* 0x000fe20000400000 */
[----:B------:R-:W-:Y:S01]  /*2890*/  FMUL R23, R20, R23 ;  /* 0x0000001714177220 */ /* 0x000fe20000400000 */
[--C-:B----4-:R-:W-:Y:S01]  /*28a0*/  FFMA R25, R13, R26, R9.reuse ;  /* 0x0000001a0d197223 */ /* 0x110fe20000000009 */
[----:B------:R-:W-:Y:S01]  /*28b0*/  FADD R30, -R5, R30 ;  /* 0x0000001e051e7221 */ /* 0x000fe20000000100 */
[----:B------:R-:W-:Y:S01]  /*28c0*/  FFMA R29, R13, R32, R9 ;  /* 0x000000200d1d7223 */ /* 0x000fe20000000009 */
[C---:B------:R-:W-:Y:S01]  /*28d0*/  FADD R9, -R4.reuse, R41 ;  /* 0x0000002904097221 */ /* 0x040fe20000000100 */
[----:B------:R-:W-:Y:S01]  /*28e0*/  FADD R13, -R4, R31 ;  /* 0x0000001f040d7221 */ /* 0x000fe20000000100 */
[----:B------:R-:W-:Y:S01]  /*28f0*/  FADD R22, -R5, R22 ;  /* 0x0000001605167221 */ /* 0x000fe20000000100 */
[C-C-:B------:R-:W-:Y:S01]  /*2900*/  FFMA R24, R12.reuse, R23, R8.reuse ;  /* 0x000000170c187223 */ /* 0x140fe20000000008 */
[----:B------:R-:W-:Y:S01]  /*2910*/  FFMA R28, R12, R27, R8 ;  /* 0x0000001b0c1c7223 */ /* 0x000fe20000000008 */
[C---:B------:R-:W-:Y:S01]  /*2920*/  FMUL R9, R20.reuse, R9 ;  /* 0x0000000914097220 */ /* 0x040fe20000400000 */
[C---:B------:R-:W-:Y:S01]  /*2930*/  FMUL R23, R21.reuse, R30 ;  /* 0x0000001e15177220 */ /* 0x040fe20000400000 */
[----:B------:R-:W-:Y:S01]  /*2940*/  FMUL R8, R20, R13 ;  /* 0x0000000d14087220 */ /* 0x000fe20000400000 */
[----:B------:R-:W-:Y:S01]  /*2950*/  FMUL R22, R21, R22 ;  /* 0x0000001615167220 */ /* 0x000fe20000400000 */
[----:B------:R-:W-:Y:S01]  /*2960*/  IADD3 R37, R0, 0x40, RZ ;  /* 0x0000004000257810 */ /* 0x000fe20007ffe0ff */
[C-C-:B------:R-:W-:Y:S01]  /*2970*/  FFMA R26, R14.reuse, R9, R10.reuse ;  /* 0x000000090e1a7223 */ /* 0x140fe2000000000a */
[----:B------:R-:W-:Y:S01]  /*2980*/  FFMA R30, R14, R23, R10 ;  /* 0x000000170e1e7223 */ /* 0x000fe2000000000a */
[C-C-:B------:R-:W-:Y:S01]  /*2990*/  FFMA R27, R15.reuse, R8, R11.reuse ;  /* 0x000000080f1b7223 */ /* 0x140fe2000000000b */
[----:B------:R-:W-:Y:S01]  /*29a0*/  FFMA R31, R15, R22, R11 ;  /* 0x000000160f1f7223 */ /* 0x000fe2000000000b */
[----:B------:R-:W-:Y:S01]  /*29b0*/  IMAD.WIDE R12, R33, 0x4, R6 ;  /* 0x00000004210c7825 */ /* 0x000fe200078e0206 */
[----:B------:R-:W-:-:S03]  /*29c0*/  CS2R R40, SRZ ;  /* 0x0000000000287805 */ /* 0x000fc6000001ff00 */
[----:B------:R-:W-:Y:S01]  /*29d0*/  IMAD.WIDE R22, R35, 0x4, R6 ;  /* 0x0000000423167825 */ /* 0x000fe200078e0206 */
[----:B------:R0:W-:Y:S03]  /*29e0*/  @!P1 STG.E.128 desc[UR6][R12.64], R24 ;  /* 0x000000180c009986 */ /* 0x0001e6000c101d06 */
[----:B------:R-:W-:Y:S01]  /*29f0*/  IMAD.WIDE R32, R37, 0x4, R2 ;  /* 0x0000000425207825 */ /* 0x000fe200078e0202 */
[----:B------:R1:W-:Y:S01]  /*2a00*/  @!P2 STG.E.128 desc[UR6][R22.64], R28 ;  /* 0x0000001c1600a986 */ /* 0x0003e2000c101d06 */
[----:B------:R-:W-:-:S03]  /*2a10*/  IADD3 R35, R0, 0x1840, RZ ;  /* 0x0000184000237810 */ /* 0x000fc60007ffe0ff */
[----:B------:R-:W2:Y:S02]  /*2a20*/  @!P1 LDG.E.EF.128 R40, desc[UR6][R32.64] ;  /* 0x0000000620289981 */ /* 0x000ea4000c0e1d00 */
[----:B------:R-:W-:Y:S02]  /*2a30*/  IMAD.WIDE R2, R35, 0x4, R2 ;  /* 0x0000000423027825 */ /* 0x000fe400078e0202 */
[----:B------:R-:W3:Y:S04]  /*2a40*/  LDG.E.EL.128 R8, desc[UR6][R18.64+0x200] ;  /* 0x0002000612087981 */ /* 0x000ee8000c2e1d00 */
[----:B------:R4:W5:Y:S04]  /*2a50*/  @!P2 LDG.E.EF.128 R44, desc[UR6][R2.64] ;  /* 0x00000006022ca981 */ /* 0x000968000c0e1d00 */
[----:B0-----:R0:W3:Y:S01]  /*2a60*/  LDG.E.EL.128 R12, desc[UR6][R16.64+0x200] ;  /* 0x00020006100c7981 */ /* 0x0010e2000c2e1d00 */
[----:B-1----:R-:W-:-:S04]  /*2a70*/  IMAD.WIDE R22, R37, 0x4, R6 ;  /* 0x0000000425167825 */ /* 0x002fc800078e0206 */
[----:B------:R-:W-:Y:S01]  /*2a80*/  IMAD.WIDE R6, R35, 0x4, R6 ;  /* 0x0000000423067825 */ /* 0x000fe200078e0206 */
[----:B--2---:R-:W-:Y:S02]  /*2a90*/  SEL R25, R40, RZ, !P1 ;  /* 0x000000ff28197207 */ /* 0x004fe40004800000 */
[----:B------:R-:W-:Y:S02]  /*2aa0*/  SEL R27, R41, RZ, !P1 ;  /* 0x000000ff291b7207 */ /* 0x000fe40004800000 */
[----:B------:R-:W-:Y:S02]  /*2ab0*/  SEL R29, R42, RZ, !P1 ;  /* 0x000000ff2a1d7207 */ /* 0x000fe40004800000 */
[----:B------:R-:W-:Y:S01]  /*2ac0*/  SEL R43, R43, RZ, !P1 ;  /* 0x000000ff2b2b7207 */ /* 0x000fe20004800000 */
[C---:B------:R-:W-:Y:S01]  /*2ad0*/  FADD R25, -R4.reuse, R25 ;  /* 0x0000001904197221 */ /* 0x040fe20000000100 */
[C---:B------:R-:W-:Y:S01]  /*2ae0*/  FADD R27, -R4.reuse, R27 ;  /* 0x0000001b041b7221 */ /* 0x040fe20000000100 */
[----:B----4-:R-:W-:-:S02]  /*2af0*/  FADD R3, -R4, R29 ;  /* 0x0000001d04037221 */ /* 0x010fc40000000100 */
[----:B------:R-:W-:Y:S01]  /*2b00*/  FADD R19, -R4, R43 ;  /* 0x0000002b04137221 */ /* 0x000fe20000000100 */
[----:B-----5:R-:W-:Y:S01]  /*2b10*/  SEL R0, R44, RZ, !P2 ;  /* 0x000000ff2c007207 */ /* 0x020fe20005000000 */
[C---:B------:R-:W-:Y:S01]  /*2b20*/  FMUL R25, R20.reuse, R25 ;  /* 0x0000001914197220 */ /* 0x040fe20000400000 */
[----:B------:R-:W-:Y:S01]  /*2b30*/  SEL R2, R45, RZ, !P2 ;  /* 0x000000ff2d027207 */ /* 0x000fe20005000000 */
[----:B------:R-:W-:Y:S01]  /*2b40*/  FMUL R18, R20, R27 ;  /* 0x0000001b14127220 */ /* 0x000fe20000400000 */
[----:B------:R-:W-:Y:S01]  /*2b50*/  SEL R4, R46, RZ, !P2 ;  /* 0x000000ff2e047207 */ /* 0x000fe20005000000 */
[C---:B------:R-:W-:Y:S01]  /*2b60*/  FMUL R3, R20.reuse, R3 ;  /* 0x0000000314037220 */ /* 0x040fe20000400000 */
[----:B0-----:R-:W-:Y:S01]  /*2b70*/  SEL R16, R47, RZ, !P2 ;  /* 0x000000ff2f107207 */ /* 0x001fe20005000000 */
[----:B------:R-:W-:Y:S01]  /*2b80*/  FMUL R20, R20, R19 ;  /* 0x0000001314147220 */ /* 0x000fe20000400000 */
[----:B---3--:R-:W-:Y:S01]  /*2b90*/  FFMA R24, R8, R25, R12 ;  /* 0x0000001908187223 */ /* 0x008fe2000000000c */
[C---:B------:R-:W-:Y:S01]  /*2ba0*/  FADD R0, -R5.reuse, R0 ;  /* 0x0000000005007221 */ /* 0x040fe20000000100 */
[C---:B------:R-:W-:Y:S01]  /*2bb0*/  FADD R2, -R5.reuse, R2 ;  /* 0x0000000205027221 */ /* 0x040fe20000000100 */
[C---:B------:R-:W-:Y:S01]  /*2bc0*/  FADD R4, -R5.reuse, R4 ;  /* 0x0000000405047221 */ /* 0x040fe20000000100 */
[----:B------:R-:W-:Y:S01]  /*2bd0*/  FADD R16, -R5, R16 ;  /* 0x0000001005107221 */ /* 0x000fe20000000100 */
[----:B------:R-:W-:Y:S01]  /*2be0*/  FFMA R25, R9, R18, R13 ;  /* 0x0000001209197223 */ /* 0x000fe2000000000d */
[----:B------:R-:W-:Y:S01]  /*2bf0*/  FFMA R26, R10, R3, R14 ;  /* 0x000000030a1a7223 */ /* 0x000fe2000000000e */
[----:B------:R-:W-:Y:S01]  /*2c00*/  FFMA R27, R11, R20, R15 ;  /* 0x000000140b1b7223 */ /* 0x000fe2000000000f */
[C---:B------:R-:W-:Y:S01]  /*2c10*/  FMUL R5, R21.reuse, R0 ;  /* 0x0000000015057220 */ /* 0x040fe20000400000 */
[C---:B------:R-:W-:Y:S01]  /*2c20*/  FMUL R2, R21.reuse, R2 ;  /* 0x0000000215027220 */ /* 0x040fe20000400000 */
[C---:B------:R-:W-:Y:S01]  /*2c30*/  FMUL R17, R21.reuse, R4 ;  /* 0x0000000415117220 */ /* 0x040fe20000400000 */
[----:B------:R-:W-:Y:S01]  /*2c40*/  FMUL R16, R21, R16 ;  /* 0x0000001015107220 */ /* 0x000fe20000400000 */
[----:B------:R0:W-:Y:S01]  /*2c50*/  @!P1 STG.E.128 desc[UR6][R22.64], R24 ;  /* 0x0000001816009986 */ /* 0x0001e2000c101d06 */
[----:B------:R-:W-:Y:S01]  /*2c60*/  FFMA R8, R8, R5, R12 ;  /* 0x0000000508087223 */ /* 0x000fe2000000000c */
[----:B------:R-:W-:Y:S01]  /*2c70*/  FFMA R9, R9, R2, R13 ;  /* 0x0000000209097223 */ /* 0x000fe2000000000d */
[----:B------:R-:W-:Y:S01]  /*2c80*/  FFMA R10, R10, R17, R14 ;  /* 0x000000110a0a7223 */ /* 0x000fe2000000000e */
[----:B------:R-:W-:Y:S01]  /*2c90*/  FFMA R11, R11, R16, R15 ;  /* 0x000000100b0b7223 */ /* 0x000fe2000000000f */
[----:B------:R-:W-:Y:S06]  /*2ca0*/  @P2 EXIT ;  /* 0x000000000000294d */ /* 0x000fec0003800000 */
[----:B------:R-:W-:Y:S01]  /*2cb0*/  STG.E.128 desc[UR6][R6.64], R8 ;  /* 0x0000000806007986 */ /* 0x000fe2000c101d06 */
[----:B------:R-:W-:Y:S05]  /*2cc0*/  EXIT ;  /* 0x000000000000794d */ /* 0x000fea0003800000 */
.L_x_2:
[----:B------:R-:W-:-:S00]  /*2cd0*/  BRA `(.L_x_2) ;  /* 0xfffffffc00fc7947 */ /* 0x000fc0000383ffff */
[----:B------:R-:W-:-:S00]  /*2ce0*/  NOP ;  /* 0x0000000000007918 */ /* 0x000fc00000000000 */
        /* <DEDUP_REMOVED lines=9> */
.L_x_3:


//--------------------- .nv.global.init           --------------------------
	.section	.nv.global.init,"aw",@progbits
.nv.global.init:
	.type		_$_str,@object
	.size		_$_str,(.L_0 - _$_str)
_$_str:
        /*0000*/ 	.byte	0x5f, 0x5f, 0x43, 0x55, 0x44, 0x41, 0x5f, 0x46, 0x54, 0x5a, 0x00
.L_0:


//--------------------- .nv.shared.triton_red_fused_convolution_native_layer_norm_12 --------------------------
	.section	.nv.shared.triton_red_fused_convolution_native_layer_norm_12,"aw",@nobits
	.sectionflags	@""
	.align	16
	.zero		1024


//--------------------- .nv.constant0.triton_red_fused_convolution_native_layer_norm_12 --------------------------
	.section	.nv.constant0.triton_red_fused_convolution_native_layer_norm_12,"a",@progbits
	.sectionflags	@""
	.align	4
.nv.constant0.triton_red_fused_convolution_native_layer_norm_12:
	.zero		592
